//
// Generated by NVIDIA NVVM Compiler
//
// Compiler Build ID: CL-36424714
// Cuda compilation tools, release 13.0, V13.0.88
// Based on NVVM 20.0.0
//

.version 9.0
.target sm_100
.address_size 64

	// .globl	_Z10im2col_CHWPfS_iiiiiiiii
// _ZZ12matmul_allocPfS_S_iiiiiiiE2Ks has been demoted
// _ZZ12matmul_allocPfS_S_iiiiiiiE2Is has been demoted
// _ZZ17matmul_alloc_biasPfS_S_S_iiiiiiiE2Ks has been demoted
// _ZZ17matmul_alloc_biasPfS_S_S_iiiiiiiE2Is has been demoted

.visible .entry _Z10im2col_CHWPfS_iiiiiiiii(
	.param .u64 .ptr .align 1 _Z10im2col_CHWPfS_iiiiiiiii_param_0,
	.param .u64 .ptr .align 1 _Z10im2col_CHWPfS_iiiiiiiii_param_1,
	.param .u32 _Z10im2col_CHWPfS_iiiiiiiii_param_2,
	.param .u32 _Z10im2col_CHWPfS_iiiiiiiii_param_3,
	.param .u32 _Z10im2col_CHWPfS_iiiiiiiii_param_4,
	.param .u32 _Z10im2col_CHWPfS_iiiiiiiii_param_5,
	.param .u32 _Z10im2col_CHWPfS_iiiiiiiii_param_6,
	.param .u32 _Z10im2col_CHWPfS_iiiiiiiii_param_7,
	.param .u32 _Z10im2col_CHWPfS_iiiiiiiii_param_8,
	.param .u32 _Z10im2col_CHWPfS_iiiiiiiii_param_9,
	.param .u32 _Z10im2col_CHWPfS_iiiiiiiii_param_10
)
{
	.reg .pred 	%p<13>;
	.reg .b32 	%r<37>;
	.reg .b32 	%f<5>;
	.reg .b64 	%rd<9>;

	ld.param.u64 	%rd1, [_Z10im2col_CHWPfS_iiiiiiiii_param_0];
	ld.param.u64 	%rd2, [_Z10im2col_CHWPfS_iiiiiiiii_param_1];
	ld.param.u32 	%r7, [_Z10im2col_CHWPfS_iiiiiiiii_param_2];
	ld.param.u32 	%r8, [_Z10im2col_CHWPfS_iiiiiiiii_param_3];
	ld.param.u32 	%r9, [_Z10im2col_CHWPfS_iiiiiiiii_param_4];
	ld.param.u32 	%r10, [_Z10im2col_CHWPfS_iiiiiiiii_param_5];
	ld.param.u32 	%r11, [_Z10im2col_CHWPfS_iiiiiiiii_param_6];
	ld.param.u32 	%r12, [_Z10im2col_CHWPfS_iiiiiiiii_param_7];
	ld.param.u32 	%r13, [_Z10im2col_CHWPfS_iiiiiiiii_param_8];
	ld.param.u32 	%r14, [_Z10im2col_CHWPfS_iiiiiiiii_param_9];
	mov.u32 	%r15, %ctaid.y;
	div.u32 	%r16, %r15, %r8;
	mov.u32 	%r17, %tid.x;
	mul.lo.s32 	%r18, %r16, %r8;
	sub.s32 	%r1, %r15, %r18;
	mov.u32 	%r19, %ctaid.z;
	div.u32 	%r20, %r19, %r7;
	mul.lo.s32 	%r21, %r20, %r7;
	sub.s32 	%r22, %r19, %r21;
	mul.lo.s32 	%r23, %r16, %r13;
	sub.s32 	%r24, %r23, %r14;
	add.s32 	%r2, %r24, %r20;
	mul.lo.s32 	%r25, %r13, %r17;
	sub.s32 	%r26, %r25, %r14;
	add.s32 	%r3, %r22, %r26;
	mad.lo.s32 	%r4, %r16, %r12, %r17;
	mad.lo.s32 	%r27, %r1, %r7, %r20;
	mad.lo.s32 	%r5, %r27, %r7, %r22;
	setp.gt.s32 	%p1, %r2, -1;
	setp.lt.s32 	%p2, %r2, %r9;
	and.pred  	%p3, %p1, %p2;
	setp.gt.s32 	%p4, %r3, -1;
	setp.lt.s32 	%p5, %r3, %r10;
	and.pred  	%p6, %p4, %p5;
	and.pred  	%p8, %p3, %p6;
	mov.f32 	%f4, 0f00000000;
	not.pred 	%p9, %p8;
	@%p9 bra 	$L__BB0_2;
	cvta.to.global.u64 	%rd3, %rd1;
	mov.u32 	%r28, %ctaid.x;
	mad.lo.s32 	%r29, %r8, %r28, %r1;
	mad.lo.s32 	%r30, %r29, %r9, %r2;
	mad.lo.s32 	%r31, %r30, %r10, %r3;
	mul.wide.u32 	%rd4, %r31, 4;
	add.s64 	%rd5, %rd3, %rd4;
	ld.global.f32 	%f4, [%rd5];
$L__BB0_2:
	mul.lo.s32 	%r32, %r7, %r7;
	mul.lo.s32 	%r33, %r32, %r8;
	mul.lo.s32 	%r34, %r12, %r11;
	mov.u32 	%r35, %ctaid.x;
	mad.lo.s32 	%r36, %r33, %r35, %r5;
	mad.lo.s32 	%r6, %r36, %r34, %r4;
	setp.ge.s32 	%p10, %r5, %r33;
	setp.ge.s32 	%p11, %r4, %r34;
	or.pred  	%p12, %p10, %p11;
	@%p12 bra 	$L__BB0_4;
	cvta.to.global.u64 	%rd6, %rd2;
	mul.wide.s32 	%rd7, %r6, 4;
	add.s64 	%rd8, %rd6, %rd7;
	st.global.f32 	[%rd8], %f4;
$L__BB0_4:
	ret;

}
	// .globl	_Z11im2col_CHW2PfS_iiiiiiiii
.visible .entry _Z11im2col_CHW2PfS_iiiiiiiii(
	.param .u64 .ptr .align 1 _Z11im2col_CHW2PfS_iiiiiiiii_param_0,
	.param .u64 .ptr .align 1 _Z11im2col_CHW2PfS_iiiiiiiii_param_1,
	.param .u32 _Z11im2col_CHW2PfS_iiiiiiiii_param_2,
	.param .u32 _Z11im2col_CHW2PfS_iiiiiiiii_param_3,
	.param .u32 _Z11im2col_CHW2PfS_iiiiiiiii_param_4,
	.param .u32 _Z11im2col_CHW2PfS_iiiiiiiii_param_5,
	.param .u32 _Z11im2col_CHW2PfS_iiiiiiiii_param_6,
	.param .u32 _Z11im2col_CHW2PfS_iiiiiiiii_param_7,
	.param .u32 _Z11im2col_CHW2PfS_iiiiiiiii_param_8,
	.param .u32 _Z11im2col_CHW2PfS_iiiiiiiii_param_9,
	.param .u32 _Z11im2col_CHW2PfS_iiiiiiiii_param_10
)
{
	.reg .pred 	%p<13>;
	.reg .b32 	%r<35>;
	.reg .b32 	%f<5>;
	.reg .b64 	%rd<9>;

	ld.param.u64 	%rd1, [_Z11im2col_CHW2PfS_iiiiiiiii_param_0];
	ld.param.u64 	%rd2, [_Z11im2col_CHW2PfS_iiiiiiiii_param_1];
	ld.param.u32 	%r7, [_Z11im2col_CHW2PfS_iiiiiiiii_param_2];
	ld.param.u32 	%r8, [_Z11im2col_CHW2PfS_iiiiiiiii_param_3];
	ld.param.u32 	%r9, [_Z11im2col_CHW2PfS_iiiiiiiii_param_4];
	ld.param.u32 	%r10, [_Z11im2col_CHW2PfS_iiiiiiiii_param_5];
	ld.param.u32 	%r11, [_Z11im2col_CHW2PfS_iiiiiiiii_param_6];
	ld.param.u32 	%r12, [_Z11im2col_CHW2PfS_iiiiiiiii_param_7];
	ld.param.u32 	%r13, [_Z11im2col_CHW2PfS_iiiiiiiii_param_8];
	ld.param.u32 	%r14, [_Z11im2col_CHW2PfS_iiiiiiiii_param_9];
	mov.u32 	%r15, %tid.x;
	mov.u32 	%r16, %tid.y;
	mov.u32 	%r1, %ctaid.y;
	mov.u32 	%r17, %ctaid.z;
	div.u32 	%r18, %r17, %r7;
	mul.lo.s32 	%r19, %r18, %r7;
	sub.s32 	%r20, %r17, %r19;
	mul.lo.s32 	%r21, %r13, %r15;
	sub.s32 	%r22, %r21, %r14;
	add.s32 	%r2, %r18, %r22;
	mul.lo.s32 	%r23, %r13, %r16;
	sub.s32 	%r24, %r23, %r14;
	add.s32 	%r3, %r20, %r24;
	mad.lo.s32 	%r4, %r12, %r15, %r16;
	mad.lo.s32 	%r25, %r7, %r1, %r18;
	mad.lo.s32 	%r5, %r25, %r7, %r20;
	setp.gt.s32 	%p1, %r2, -1;
	setp.lt.s32 	%p2, %r2, %r9;
	and.pred  	%p3, %p1, %p2;
	setp.gt.s32 	%p4, %r3, -1;
	setp.lt.s32 	%p5, %r3, %r10;
	and.pred  	%p6, %p4, %p5;
	and.pred  	%p8, %p3, %p6;
	mov.f32 	%f4, 0f00000000;
	not.pred 	%p9, %p8;
	@%p9 bra 	$L__BB1_2;
	cvta.to.global.u64 	%rd3, %rd1;
	mov.u32 	%r26, %ctaid.x;
	mad.lo.s32 	%r27, %r8, %r26, %r1;
	mad.lo.s32 	%r28, %r27, %r9, %r2;
	mad.lo.s32 	%r29, %r28, %r10, %r3;
	mul.wide.u32 	%rd4, %r29, 4;
	add.s64 	%rd5, %rd3, %rd4;
	ld.global.f32 	%f4, [%rd5];
$L__BB1_2:
	mul.lo.s32 	%r30, %r7, %r7;
	mul.lo.s32 	%r31, %r30, %r8;
	mul.lo.s32 	%r32, %r12, %r11;
	mov.u32 	%r33, %ctaid.x;
	mad.lo.s32 	%r34, %r31, %r33, %r5;
	mad.lo.s32 	%r6, %r34, %r32, %r4;
	setp.ge.s32 	%p10, %r5, %r31;
	setp.ge.s32 	%p11, %r4, %r32;
	or.pred  	%p12, %p10, %p11;
	@%p12 bra 	$L__BB1_4;
	cvta.to.global.u64 	%rd6, %rd2;
	mul.wide.s32 	%rd7, %r6, 4;
	add.s64 	%rd8, %rd6, %rd7;
	st.global.f32 	[%rd8], %f4;
$L__BB1_4:
	ret;

}
	// .globl	_Z12matmul_allocPfS_S_iiiiiii
.visible .entry _Z12matmul_allocPfS_S_iiiiiii(
	.param .u64 .ptr .align 1 _Z12matmul_allocPfS_S_iiiiiii_param_0,
	.param .u64 .ptr .align 1 _Z12matmul_allocPfS_S_iiiiiii_param_1,
	.param .u64 .ptr .align 1 _Z12matmul_allocPfS_S_iiiiiii_param_2,
	.param .u32 _Z12matmul_allocPfS_S_iiiiiii_param_3,
	.param .u32 _Z12matmul_allocPfS_S_iiiiiii_param_4,
	.param .u32 _Z12matmul_allocPfS_S_iiiiiii_param_5,
	.param .u32 _Z12matmul_allocPfS_S_iiiiiii_param_6,
	.param .u32 _Z12matmul_allocPfS_S_iiiiiii_param_7,
	.param .u32 _Z12matmul_allocPfS_S_iiiiiii_param_8,
	.param .u32 _Z12matmul_allocPfS_S_iiiiiii_param_9
)
{
	.reg .pred 	%p<14>;
	.reg .b32 	%r<69>;
	.reg .b32 	%f<109>;
	.reg .b64 	%rd<20>;
	// demoted variable
	.shared .align 4 .b8 _ZZ12matmul_allocPfS_S_iiiiiiiE2Ks[256];
	// demoted variable
	.shared .align 4 .b8 _ZZ12matmul_allocPfS_S_iiiiiiiE2Is[256];
	ld.param.u64 	%rd5, [_Z12matmul_allocPfS_S_iiiiiii_param_0];
	ld.param.u64 	%rd6, [_Z12matmul_allocPfS_S_iiiiiii_param_1];
	ld.param.u32 	%r34, [_Z12matmul_allocPfS_S_iiiiiii_param_7];
	ld.param.u32 	%r35, [_Z12matmul_allocPfS_S_iiiiiii_param_8];
	ld.param.u32 	%r36, [_Z12matmul_allocPfS_S_iiiiiii_param_9];
	cvta.to.global.u64 	%rd1, %rd6;
	cvta.to.global.u64 	%rd2, %rd5;
	mov.u32 	%r37, %ctaid.y;
	shl.b32 	%r38, %r37, 3;
	mov.u32 	%r1, %tid.x;
	add.s32 	%r2, %r38, %r1;
	mov.u32 	%r39, %ctaid.z;
	shl.b32 	%r3, %r39, 3;
	mov.u32 	%r4, %tid.y;
	add.s32 	%r5, %r3, %r4;
	setp.lt.s32 	%p1, %r35, 1;
	mov.f32 	%f108, 0f00000000;
	@%p1 bra 	$L__BB2_19;
	add.s32 	%r6, %r35, 7;
	shl.b32 	%r41, %r1, 5;
	mov.u32 	%r42, _ZZ12matmul_allocPfS_S_iiiiiiiE2Ks;
	add.s32 	%r7, %r42, %r41;
	shl.b32 	%r43, %r4, 2;
	add.s32 	%r8, %r7, %r43;
	mul.lo.s32 	%r9, %r35, %r2;
	mov.u32 	%r44, _ZZ12matmul_allocPfS_S_iiiiiiiE2Is;
	add.s32 	%r12, %r44, %r43;
	add.s32 	%r10, %r12, %r41;
	mov.u32 	%r45, %ctaid.x;
	mul.lo.s32 	%r11, %r35, %r45;
	setp.lt.u32 	%p2, %r35, 9;
	mov.f32 	%f108, 0f00000000;
	mov.b32 	%r68, 0;
	@%p2 bra 	$L__BB2_13;
	shr.u32 	%r46, %r6, 3;
	and.b32  	%r47, %r46, 268435454;
	neg.s32 	%r67, %r47;
	add.s32 	%r48, %r1, %r11;
	add.s32 	%r49, %r48, 8;
	mad.lo.s32 	%r50, %r36, %r49, %r4;
	add.s32 	%r65, %r50, %r3;
	shl.b32 	%r15, %r36, 4;
	mad.lo.s32 	%r51, %r36, %r48, %r4;
	add.s32 	%r64, %r51, %r3;
	add.s32 	%r62, %r4, %r9;
	mov.f32 	%f108, 0f00000000;
	mov.u32 	%r63, %r4;
	mov.u32 	%r66, %r1;
$L__BB2_3:
	setp.ge.s32 	%p3, %r63, %r35;
	mul.wide.s32 	%rd7, %r62, 4;
	add.s64 	%rd3, %rd2, %rd7;
	mov.f32 	%f100, 0f00000000;
	@%p3 bra 	$L__BB2_5;
	ld.global.f32 	%f100, [%rd3];
$L__BB2_5:
	st.shared.f32 	[%r8], %f100;
	setp.ge.s32 	%p4, %r66, %r35;
	mov.f32 	%f101, 0f00000000;
	@%p4 bra 	$L__BB2_7;
	mul.wide.u32 	%rd8, %r64, 4;
	add.s64 	%rd9, %rd1, %rd8;
	ld.global.f32 	%f101, [%rd9];
$L__BB2_7:
	st.shared.f32 	[%r10], %f101;
	bar.sync 	0;
	ld.shared.f32 	%f27, [%r7];
	ld.shared.f32 	%f28, [%r12];
	fma.rn.f32 	%f29, %f27, %f28, %f108;
	ld.shared.f32 	%f30, [%r7+4];
	ld.shared.f32 	%f31, [%r12+32];
	fma.rn.f32 	%f32, %f30, %f31, %f29;
	ld.shared.f32 	%f33, [%r7+8];
	ld.shared.f32 	%f34, [%r12+64];
	fma.rn.f32 	%f35, %f33, %f34, %f32;
	ld.shared.f32 	%f36, [%r7+12];
	ld.shared.f32 	%f37, [%r12+96];
	fma.rn.f32 	%f38, %f36, %f37, %f35;
	ld.shared.f32 	%f39, [%r7+16];
	ld.shared.f32 	%f40, [%r12+128];
	fma.rn.f32 	%f41, %f39, %f40, %f38;
	ld.shared.f32 	%f42, [%r7+20];
	ld.shared.f32 	%f43, [%r12+160];
	fma.rn.f32 	%f44, %f42, %f43, %f41;
	ld.shared.f32 	%f45, [%r7+24];
	ld.shared.f32 	%f46, [%r12+192];
	fma.rn.f32 	%f47, %f45, %f46, %f44;
	ld.shared.f32 	%f48, [%r7+28];
	ld.shared.f32 	%f49, [%r12+224];
	fma.rn.f32 	%f6, %f48, %f49, %f47;
	bar.sync 	0;
	add.s32 	%r52, %r63, 8;
	setp.ge.s32 	%p5, %r52, %r35;
	mov.f32 	%f102, 0f00000000;
	@%p5 bra 	$L__BB2_9;
	ld.global.f32 	%f102, [%rd3+32];
$L__BB2_9:
	st.shared.f32 	[%r8], %f102;
	add.s32 	%r53, %r66, 8;
	setp.ge.s32 	%p6, %r53, %r35;
	mov.f32 	%f103, 0f00000000;
	@%p6 bra 	$L__BB2_11;
	mul.wide.u32 	%rd10, %r65, 4;
	add.s64 	%rd11, %rd1, %rd10;
	ld.global.f32 	%f103, [%rd11];
$L__BB2_11:
	st.shared.f32 	[%r10], %f103;
	bar.sync 	0;
	ld.shared.f32 	%f51, [%r7];
	ld.shared.f32 	%f52, [%r12];
	fma.rn.f32 	%f53, %f51, %f52, %f6;
	ld.shared.f32 	%f54, [%r7+4];
	ld.shared.f32 	%f55, [%r12+32];
	fma.rn.f32 	%f56, %f54, %f55, %f53;
	ld.shared.f32 	%f57, [%r7+8];
	ld.shared.f32 	%f58, [%r12+64];
	fma.rn.f32 	%f59, %f57, %f58, %f56;
	ld.shared.f32 	%f60, [%r7+12];
	ld.shared.f32 	%f61, [%r12+96];
	fma.rn.f32 	%f62, %f60, %f61, %f59;
	ld.shared.f32 	%f63, [%r7+16];
	ld.shared.f32 	%f64, [%r12+128];
	fma.rn.f32 	%f65, %f63, %f64, %f62;
	ld.shared.f32 	%f66, [%r7+20];
	ld.shared.f32 	%f67, [%r12+160];
	fma.rn.f32 	%f68, %f66, %f67, %f65;
	ld.shared.f32 	%f69, [%r7+24];
	ld.shared.f32 	%f70, [%r12+192];
	fma.rn.f32 	%f71, %f69, %f70, %f68;
	ld.shared.f32 	%f72, [%r7+28];
	ld.shared.f32 	%f73, [%r12+224];
	fma.rn.f32 	%f108, %f72, %f73, %f71;
	bar.sync 	0;
	add.s32 	%r67, %r67, 2;
	add.s32 	%r66, %r66, 16;
	add.s32 	%r65, %r65, %r15;
	add.s32 	%r64, %r64, %r15;
	add.s32 	%r63, %r63, 16;
	add.s32 	%r62, %r62, 16;
	setp.ne.s32 	%p7, %r67, 0;
	@%p7 bra 	$L__BB2_3;
	and.b32  	%r68, %r6, 2147483632;
$L__BB2_13:
	and.b32  	%r54, %r6, 8;
	setp.eq.s32 	%p8, %r54, 0;
	@%p8 bra 	$L__BB2_19;
	add.s32 	%r32, %r68, %r4;
	setp.ge.s32 	%p9, %r32, %r35;
	mov.f32 	%f106, 0f00000000;
	@%p9 bra 	$L__BB2_16;
	add.s32 	%r55, %r32, %r9;
	mul.wide.s32 	%rd12, %r55, 4;
	add.s64 	%rd13, %rd2, %rd12;
	ld.global.f32 	%f106, [%rd13];
$L__BB2_16:
	st.shared.f32 	[%r8], %f106;
	add.s32 	%r33, %r68, %r1;
	setp.ge.s32 	%p10, %r33, %r35;
	mov.f32 	%f107, 0f00000000;
	@%p10 bra 	$L__BB2_18;
	add.s32 	%r56, %r33, %r11;
	mad.lo.s32 	%r57, %r56, %r36, %r5;
	mul.wide.u32 	%rd14, %r57, 4;
	add.s64 	%rd15, %rd1, %rd14;
	ld.global.f32 	%f107, [%rd15];
$L__BB2_18:
	st.shared.f32 	[%r10], %f107;
	bar.sync 	0;
	ld.shared.f32 	%f76, [%r7];
	ld.shared.f32 	%f77, [%r12];
	fma.rn.f32 	%f78, %f76, %f77, %f108;
	ld.shared.f32 	%f79, [%r7+4];
	ld.shared.f32 	%f80, [%r12+32];
	fma.rn.f32 	%f81, %f79, %f80, %f78;
	ld.shared.f32 	%f82, [%r7+8];
	ld.shared.f32 	%f83, [%r12+64];
	fma.rn.f32 	%f84, %f82, %f83, %f81;
	ld.shared.f32 	%f85, [%r7+12];
	ld.shared.f32 	%f86, [%r12+96];
	fma.rn.f32 	%f87, %f85, %f86, %f84;
	ld.shared.f32 	%f88, [%r7+16];
	ld.shared.f32 	%f89, [%r12+128];
	fma.rn.f32 	%f90, %f88, %f89, %f87;
	ld.shared.f32 	%f91, [%r7+20];
	ld.shared.f32 	%f92, [%r12+160];
	fma.rn.f32 	%f93, %f91, %f92, %f90;
	ld.shared.f32 	%f94, [%r7+24];
	ld.shared.f32 	%f95, [%r12+192];
	fma.rn.f32 	%f96, %f94, %f95, %f93;
	ld.shared.f32 	%f97, [%r7+28];
	ld.shared.f32 	%f98, [%r12+224];
	fma.rn.f32 	%f108, %f97, %f98, %f96;
	bar.sync 	0;
$L__BB2_19:
	setp.ge.s32 	%p11, %r2, %r34;
	setp.ge.s32 	%p12, %r5, %r36;
	or.pred  	%p13, %p11, %p12;
	@%p13 bra 	$L__BB2_21;
	ld.param.u64 	%rd19, [_Z12matmul_allocPfS_S_iiiiiii_param_2];
	mov.u32 	%r59, %ctaid.x;
	mad.lo.s32 	%r60, %r34, %r59, %r2;
	mad.lo.s32 	%r61, %r60, %r36, %r5;
	cvta.to.global.u64 	%rd16, %rd19;
	mul.wide.s32 	%rd17, %r61, 4;
	add.s64 	%rd18, %rd16, %rd17;
	st.global.f32 	[%rd18], %f108;
$L__BB2_21:
	ret;

}
	// .globl	_Z17matmul_alloc_biasPfS_S_S_iiiiiii
.visible .entry _Z17matmul_alloc_biasPfS_S_S_iiiiiii(
	.param .u64 .ptr .align 1 _Z17matmul_alloc_biasPfS_S_S_iiiiiii_param_0,
	.param .u64 .ptr .align 1 _Z17matmul_alloc_biasPfS_S_S_iiiiiii_param_1,
	.param .u64 .ptr .align 1 _Z17matmul_alloc_biasPfS_S_S_iiiiiii_param_2,
	.param .u64 .ptr .align 1 _Z17matmul_alloc_biasPfS_S_S_iiiiiii_param_3,
	.param .u32 _Z17matmul_alloc_biasPfS_S_S_iiiiiii_param_4,
	.param .u32 _Z17matmul_alloc_biasPfS_S_S_iiiiiii_param_5,
	.param .u32 _Z17matmul_alloc_biasPfS_S_S_iiiiiii_param_6,
	.param .u32 _Z17matmul_alloc_biasPfS_S_S_iiiiiii_param_7,
	.param .u32 _Z17matmul_alloc_biasPfS_S_S_iiiiiii_param_8,
	.param .u32 _Z17matmul_alloc_biasPfS_S_S_iiiiiii_param_9,
	.param .u32 _Z17matmul_alloc_biasPfS_S_S_iiiiiii_param_10
)
{
	.reg .pred 	%p<14>;
	.reg .b32 	%r<69>;
	.reg .b32 	%f<111>;
	.reg .b64 	%rd<25>;
	// demoted variable
	.shared .align 4 .b8 _ZZ17matmul_alloc_biasPfS_S_S_iiiiiiiE2Ks[256];
	// demoted variable
	.shared .align 4 .b8 _ZZ17matmul_alloc_biasPfS_S_S_iiiiiiiE2Is[256];
	ld.param.u64 	%rd6, [_Z17matmul_alloc_biasPfS_S_S_iiiiiii_param_0];
	ld.param.u64 	%rd7, [_Z17matmul_alloc_biasPfS_S_S_iiiiiii_param_1];
	ld.param.u32 	%r34, [_Z17matmul_alloc_biasPfS_S_S_iiiiiii_param_8];
	ld.param.u32 	%r35, [_Z17matmul_alloc_biasPfS_S_S_iiiiiii_param_9];
	ld.param.u32 	%r36, [_Z17matmul_alloc_biasPfS_S_S_iiiiiii_param_10];
	cvta.to.global.u64 	%rd1, %rd7;
	cvta.to.global.u64 	%rd2, %rd6;
	mov.u32 	%r37, %ctaid.y;
	shl.b32 	%r38, %r37, 3;
	mov.u32 	%r1, %tid.x;
	add.s32 	%r2, %r38, %r1;
	mov.u32 	%r39, %ctaid.z;
	shl.b32 	%r3, %r39, 3;
	mov.u32 	%r4, %tid.y;
	add.s32 	%r5, %r3, %r4;
	setp.lt.s32 	%p1, %r35, 1;
	mov.f32 	%f110, 0f00000000;
	@%p1 bra 	$L__BB3_19;
	add.s32 	%r6, %r35, 7;
	shl.b32 	%r41, %r1, 5;
	mov.u32 	%r42, _ZZ17matmul_alloc_biasPfS_S_S_iiiiiiiE2Ks;
	add.s32 	%r7, %r42, %r41;
	shl.b32 	%r43, %r4, 2;
	add.s32 	%r8, %r7, %r43;
	mul.lo.s32 	%r9, %r35, %r2;
	mov.u32 	%r44, _ZZ17matmul_alloc_biasPfS_S_S_iiiiiiiE2Is;
	add.s32 	%r12, %r44, %r43;
	add.s32 	%r10, %r12, %r41;
	mov.u32 	%r45, %ctaid.x;
	mul.lo.s32 	%r11, %r35, %r45;
	setp.lt.u32 	%p2, %r35, 9;
	mov.f32 	%f110, 0f00000000;
	mov.b32 	%r68, 0;
	@%p2 bra 	$L__BB3_13;
	shr.u32 	%r46, %r6, 3;
	and.b32  	%r47, %r46, 268435454;
	neg.s32 	%r67, %r47;
	add.s32 	%r48, %r1, %r11;
	add.s32 	%r49, %r48, 8;
	mad.lo.s32 	%r50, %r36, %r49, %r4;
	add.s32 	%r65, %r50, %r3;
	shl.b32 	%r15, %r36, 4;
	mad.lo.s32 	%r51, %r36, %r48, %r4;
	add.s32 	%r64, %r51, %r3;
	add.s32 	%r62, %r4, %r9;
	mov.f32 	%f110, 0f00000000;
	mov.u32 	%r63, %r4;
	mov.u32 	%r66, %r1;
$L__BB3_3:
	setp.ge.s32 	%p3, %r63, %r35;
	mul.wide.s32 	%rd8, %r62, 4;
	add.s64 	%rd3, %rd2, %rd8;
	mov.f32 	%f102, 0f00000000;
	@%p3 bra 	$L__BB3_5;
	ld.global.f32 	%f102, [%rd3];
$L__BB3_5:
	st.shared.f32 	[%r8], %f102;
	setp.ge.s32 	%p4, %r66, %r35;
	mov.f32 	%f103, 0f00000000;
	@%p4 bra 	$L__BB3_7;
	mul.wide.u32 	%rd9, %r64, 4;
	add.s64 	%rd10, %rd1, %rd9;
	ld.global.f32 	%f103, [%rd10];
$L__BB3_7:
	st.shared.f32 	[%r10], %f103;
	bar.sync 	0;
	ld.shared.f32 	%f27, [%r7];
	ld.shared.f32 	%f28, [%r12];
	fma.rn.f32 	%f29, %f27, %f28, %f110;
	ld.shared.f32 	%f30, [%r7+4];
	ld.shared.f32 	%f31, [%r12+32];
	fma.rn.f32 	%f32, %f30, %f31, %f29;
	ld.shared.f32 	%f33, [%r7+8];
	ld.shared.f32 	%f34, [%r12+64];
	fma.rn.f32 	%f35, %f33, %f34, %f32;
	ld.shared.f32 	%f36, [%r7+12];
	ld.shared.f32 	%f37, [%r12+96];
	fma.rn.f32 	%f38, %f36, %f37, %f35;
	ld.shared.f32 	%f39, [%r7+16];
	ld.shared.f32 	%f40, [%r12+128];
	fma.rn.f32 	%f41, %f39, %f40, %f38;
	ld.shared.f32 	%f42, [%r7+20];
	ld.shared.f32 	%f43, [%r12+160];
	fma.rn.f32 	%f44, %f42, %f43, %f41;
	ld.shared.f32 	%f45, [%r7+24];
	ld.shared.f32 	%f46, [%r12+192];
	fma.rn.f32 	%f47, %f45, %f46, %f44;
	ld.shared.f32 	%f48, [%r7+28];
	ld.shared.f32 	%f49, [%r12+224];
	fma.rn.f32 	%f6, %f48, %f49, %f47;
	bar.sync 	0;
	add.s32 	%r52, %r63, 8;
	setp.ge.s32 	%p5, %r52, %r35;
	mov.f32 	%f104, 0f00000000;
	@%p5 bra 	$L__BB3_9;
	ld.global.f32 	%f104, [%rd3+32];
$L__BB3_9:
	st.shared.f32 	[%r8], %f104;
	add.s32 	%r53, %r66, 8;
	setp.ge.s32 	%p6, %r53, %r35;
	mov.f32 	%f105, 0f00000000;
	@%p6 bra 	$L__BB3_11;
	mul.wide.u32 	%rd11, %r65, 4;
	add.s64 	%rd12, %rd1, %rd11;
	ld.global.f32 	%f105, [%rd12];
$L__BB3_11:
	st.shared.f32 	[%r10], %f105;
	bar.sync 	0;
	ld.shared.f32 	%f51, [%r7];
	ld.shared.f32 	%f52, [%r12];
	fma.rn.f32 	%f53, %f51, %f52, %f6;
	ld.shared.f32 	%f54, [%r7+4];
	ld.shared.f32 	%f55, [%r12+32];
	fma.rn.f32 	%f56, %f54, %f55, %f53;
	ld.shared.f32 	%f57, [%r7+8];
	ld.shared.f32 	%f58, [%r12+64];
	fma.rn.f32 	%f59, %f57, %f58, %f56;
	ld.shared.f32 	%f60, [%r7+12];
	ld.shared.f32 	%f61, [%r12+96];
	fma.rn.f32 	%f62, %f60, %f61, %f59;
	ld.shared.f32 	%f63, [%r7+16];
	ld.shared.f32 	%f64, [%r12+128];
	fma.rn.f32 	%f65, %f63, %f64, %f62;
	ld.shared.f32 	%f66, [%r7+20];
	ld.shared.f32 	%f67, [%r12+160];
	fma.rn.f32 	%f68, %f66, %f67, %f65;
	ld.shared.f32 	%f69, [%r7+24];
	ld.shared.f32 	%f70, [%r12+192];
	fma.rn.f32 	%f71, %f69, %f70, %f68;
	ld.shared.f32 	%f72, [%r7+28];
	ld.shared.f32 	%f73, [%r12+224];
	fma.rn.f32 	%f110, %f72, %f73, %f71;
	bar.sync 	0;
	add.s32 	%r67, %r67, 2;
	add.s32 	%r66, %r66, 16;
	add.s32 	%r65, %r65, %r15;
	add.s32 	%r64, %r64, %r15;
	add.s32 	%r63, %r63, 16;
	add.s32 	%r62, %r62, 16;
	setp.ne.s32 	%p7, %r67, 0;
	@%p7 bra 	$L__BB3_3;
	and.b32  	%r68, %r6, 2147483632;
$L__BB3_13:
	and.b32  	%r54, %r6, 8;
	setp.eq.s32 	%p8, %r54, 0;
	@%p8 bra 	$L__BB3_19;
	add.s32 	%r32, %r68, %r4;
	setp.ge.s32 	%p9, %r32, %r35;
	mov.f32 	%f108, 0f00000000;
	@%p9 bra 	$L__BB3_16;
	add.s32 	%r55, %r32, %r9;
	mul.wide.s32 	%rd13, %r55, 4;
	add.s64 	%rd14, %rd2, %rd13;
	ld.global.f32 	%f108, [%rd14];
$L__BB3_16:
	st.shared.f32 	[%r8], %f108;
	add.s32 	%r33, %r68, %r1;
	setp.ge.s32 	%p10, %r33, %r35;
	mov.f32 	%f109, 0f00000000;
	@%p10 bra 	$L__BB3_18;
	add.s32 	%r56, %r33, %r11;
	mad.lo.s32 	%r57, %r56, %r36, %r5;
	mul.wide.u32 	%rd15, %r57, 4;
	add.s64 	%rd16, %rd1, %rd15;
	ld.global.f32 	%f109, [%rd16];
$L__BB3_18:
	st.shared.f32 	[%r10], %f109;
	bar.sync 	0;
	ld.shared.f32 	%f76, [%r7];
	ld.shared.f32 	%f77, [%r12];
	fma.rn.f32 	%f78, %f76, %f77, %f110;
	ld.shared.f32 	%f79, [%r7+4];
	ld.shared.f32 	%f80, [%r12+32];
	fma.rn.f32 	%f81, %f79, %f80, %f78;
	ld.shared.f32 	%f82, [%r7+8];
	ld.shared.f32 	%f83, [%r12+64];
	fma.rn.f32 	%f84, %f82, %f83, %f81;
	ld.shared.f32 	%f85, [%r7+12];
	ld.shared.f32 	%f86, [%r12+96];
	fma.rn.f32 	%f87, %f85, %f86, %f84;
	ld.shared.f32 	%f88, [%r7+16];
	ld.shared.f32 	%f89, [%r12+128];
	fma.rn.f32 	%f90, %f88, %f89, %f87;
	ld.shared.f32 	%f91, [%r7+20];
	ld.shared.f32 	%f92, [%r12+160];
	fma.rn.f32 	%f93, %f91, %f92, %f90;
	ld.shared.f32 	%f94, [%r7+24];
	ld.shared.f32 	%f95, [%r12+192];
	fma.rn.f32 	%f96, %f94, %f95, %f93;
	ld.shared.f32 	%f97, [%r7+28];
	ld.shared.f32 	%f98, [%r12+224];
	fma.rn.f32 	%f110, %f97, %f98, %f96;
	bar.sync 	0;
$L__BB3_19:
	setp.ge.s32 	%p11, %r2, %r34;
	setp.ge.s32 	%p12, %r5, %r36;
	or.pred  	%p13, %p11, %p12;
	@%p13 bra 	$L__BB3_21;
	ld.param.u64 	%rd24, [_Z17matmul_alloc_biasPfS_S_S_iiiiiii_param_3];
	ld.param.u64 	%rd23, [_Z17matmul_alloc_biasPfS_S_S_iiiiiii_param_2];
	mov.u32 	%r59, %ctaid.x;
	mad.lo.s32 	%r60, %r34, %r59, %r2;
	mad.lo.s32 	%r61, %r60, %r36, %r5;
	cvta.to.global.u64 	%rd17, %rd23;
	mul.wide.u32 	%rd18, %r2, 4;
	add.s64 	%rd19, %rd17, %rd18;
	ld.global.f32 	%f99, [%rd19];
	add.f32 	%f100, %f110, %f99;
	cvta.to.global.u64 	%rd20, %rd24;
	mul.wide.s32 	%rd21, %r61, 4;
	add.s64 	%rd22, %rd20, %rd21;
	st.global.f32 	[%rd22], %f100;
$L__BB3_21:
	ret;

}


// ===== COMPILED SASS (sm_100) =====

	.target	sm_100

	.elftype	@"ET_EXEC"


//--------------------- .note.nv.tkinfo           --------------------------
	.section	.note.nv.tkinfo,"",@"SHT_NOTE"
	.sectionflags	@"SHF_NOTE_NV_TKINFO"
	.tkinfo
        /*0018*/ 	.word	0x00000002
        /*0030*/ 	.string	""
        /*0030*/ 	.string	"ptxas"
        /*0030*/ 	.string	"Cuda compilation tools, release 13.0, V13.0.88"
        /*0030*/ 	.string	"Build cuda_13.0.r13.0/compiler.36424714_0"
        /*0030*/ 	.string	"-arch sm_100 -m 64 "



//--------------------- .note.nv.cuinfo           --------------------------
	.section	.note.nv.cuinfo,"",@"SHT_NOTE"
	.sectionflags	@"SHF_NOTE_NV_CUINFO"
        /*0018*/ 	.short	0x0002
        /*001a*/ 	.short	0x0064
        /*001c*/ 	.short	0x0082
	.zero		2


//--------------------- .nv.info                  --------------------------
	.section	.nv.info,"",@"SHT_CUDA_INFO"
	.align	4


	//----- nvinfo : EIATTR_REGCOUNT
	.align		4
        /*0000*/ 	.byte	0x04, 0x2f
        /*0002*/ 	.short	(.L_1 - .L_0)
	.align		4
.L_0:
        /*0004*/ 	.word	index@(_Z10im2col_CHWPfS_iiiiiiiii)
        /*0008*/ 	.word	0x00000012


	//----- nvinfo : EIATTR_FRAME_SIZE
	.align		4
.L_1:
        /*000c*/ 	.byte	0x04, 0x11
        /*000e*/ 	.short	(.L_3 - .L_2)
	.align		4
.L_2:
        /*0010*/ 	.word	index@(_Z10im2col_CHWPfS_iiiiiiiii)
        /*0014*/ 	.word	0x00000000


	//----- nvinfo : EIATTR_REGCOUNT
	.align		4
.L_3:
        /*0018*/ 	.byte	0x04, 0x2f
        /*001a*/ 	.short	(.L_5 - .L_4)
	.align		4
.L_4:
        /*001c*/ 	.word	index@(_Z11im2col_CHW2PfS_iiiiiiiii)
        /*0020*/ 	.word	0x00000012


	//----- nvinfo : EIATTR_FRAME_SIZE
	.align		4
.L_5:
        /*0024*/ 	.byte	0x04, 0x11
        /*0026*/ 	.short	(.L_7 - .L_6)
	.align		4
.L_6:
        /*0028*/ 	.word	index@(_Z11im2col_CHW2PfS_iiiiiiiii)
        /*002c*/ 	.word	0x00000000


	//----- nvinfo : EIATTR_REGCOUNT
	.align		4
.L_7:
        /*0030*/ 	.byte	0x04, 0x2f
        /*0032*/ 	.short	(.L_9 - .L_8)
	.align		4
.L_8:
        /*0034*/ 	.word	index@(_Z12matmul_allocPfS_S_iiiiiii)
        /*0038*/ 	.word	0x00000020


	//----- nvinfo : EIATTR_FRAME_SIZE
	.align		4
.L_9:
        /*003c*/ 	.byte	0x04, 0x11
        /*003e*/ 	.short	(.L_11 - .L_10)
	.align		4
.L_10:
        /*0040*/ 	.word	index@(_Z12matmul_allocPfS_S_iiiiiii)
        /*0044*/ 	.word	0x00000000


	//----- nvinfo : EIATTR_REGCOUNT
	.align		4
.L_11:
        /*0048*/ 	.byte	0x04, 0x2f
        /*004a*/ 	.short	(.L_13 - .L_12)
	.align		4
.L_12:
        /*004c*/ 	.word	index@(_Z17matmul_alloc_biasPfS_S_S_iiiiiii)
        /*0050*/ 	.word	0x00000020


	//----- nvinfo : EIATTR_FRAME_SIZE
	.align		4
.L_13:
        /*0054*/ 	.byte	0x04, 0x11
        /*0056*/ 	.short	(.L_15 - .L_14)
	.align		4
.L_14:
        /*0058*/ 	.word	index@(_Z17matmul_alloc_biasPfS_S_S_iiiiiii)
        /*005c*/ 	.word	0x00000000


	//----- nvinfo : EIATTR_MIN_STACK_SIZE
	.align		4
.L_15:
        /*0060*/ 	.byte	0x04, 0x12
        /*0062*/ 	.short	(.L_17 - .L_16)
	.align		4
.L_16:
        /*0064*/ 	.word	index@(_Z17matmul_alloc_biasPfS_S_S_iiiiiii)
        /*0068*/ 	.word	0x00000000


	//----- nvinfo : EIATTR_MIN_STACK_SIZE
	.align		4
.L_17:
        /*006c*/ 	.byte	0x04, 0x12
        /*006e*/ 	.short	(.L_19 - .L_18)
	.align		4
.L_18:
        /*0070*/ 	.word	index@(_Z12matmul_allocPfS_S_iiiiiii)
        /*0074*/ 	.word	0x00000000


	//----- nvinfo : EIATTR_MIN_STACK_SIZE
	.align		4
.L_19:
        /*0078*/ 	.byte	0x04, 0x12
        /*007a*/ 	.short	(.L_21 - .L_20)
	.align		4
.L_20:
        /*007c*/ 	.word	index@(_Z11im2col_CHW2PfS_iiiiiiiii)
        /*0080*/ 	.word	0x00000000


	//----- nvinfo : EIATTR_MIN_STACK_SIZE
	.align		4
.L_21:
        /*0084*/ 	.byte	0x04, 0x12
        /*0086*/ 	.short	(.L_23 - .L_22)
	.align		4
.L_22:
        /*0088*/ 	.word	index@(_Z10im2col_CHWPfS_iiiiiiiii)
        /*008c*/ 	.word	0x00000000
.L_23:


//--------------------- .nv.compat                --------------------------
	.section	.nv.compat,"",@"SHT_CUDA_COMPAT_INFO"
	.align	4
        /*0000*/ 	.byte	0x02, 0x09, 0x00, 0x00, 0x02, 0x02, 0x01, 0x00, 0x02, 0x05, 0x05, 0x00, 0x03, 0x07, 0x01, 0x01
        /*0010*/ 	.byte	0x02, 0x03, 0x00, 0x00, 0x02, 0x06, 0x01, 0x00, 0x04, 0x0b, 0x08, 0x00, 0x09, 0x00, 0x00, 0x00
        /*0020*/ 	.byte	0x00, 0x00, 0x00, 0x00


//--------------------- .nv.info._Z17matmul_alloc_biasPfS_S_S_iiiiiii --------------------------
	.section	.nv.info._Z17matmul_alloc_biasPfS_S_S_iiiiiii,"",@"SHT_CUDA_INFO"
	.sectionflags	@""
	.align	4


	//----- nvinfo : EIATTR_CUDA_API_VERSION
	.align		4
        /*0000*/ 	.byte	0x04, 0x37
        /*0002*/ 	.short	(.L_25 - .L_24)
.L_24:
        /*0004*/ 	.word	0x00000082


	//----- nvinfo : EIATTR_KPARAM_INFO
	.align		4
.L_25:
        /*0008*/ 	.byte	0x04, 0x17
        /*000a*/ 	.short	(.L_27 - .L_26)
.L_26:
        /*000c*/ 	.word	0x00000000
        /*0010*/ 	.short	0x000a
        /*0012*/ 	.short	0x0038
        /*0014*/ 	.byte	0x00, 0xf0, 0x11, 0x00


	//----- nvinfo : EIATTR_KPARAM_INFO
	.align		4
.L_27:
        /*0018*/ 	.byte	0x04, 0x17
        /*001a*/ 	.short	(.L_29 - .L_28)
.L_28:
        /*001c*/ 	.word	0x00000000
        /*0020*/ 	.short	0x0009
        /*0022*/ 	.short	0x0034
        /*0024*/ 	.byte	0x00, 0xf0, 0x11, 0x00


	//----- nvinfo : EIATTR_KPARAM_INFO
	.align		4
.L_29:
        /*0028*/ 	.byte	0x04, 0x17
        /*002a*/ 	.short	(.L_31 - .L_30)
.L_30:
        /*002c*/ 	.word	0x00000000
        /*0030*/ 	.short	0x0008
        /*0032*/ 	.short	0x0030
        /*0034*/ 	.byte	0x00, 0xf0, 0x11, 0x00


	//----- nvinfo : EIATTR_KPARAM_INFO
	.align		4
.L_31:
        /*0038*/ 	.byte	0x04, 0x17
        /*003a*/ 	.short	(.L_33 - .L_32)
.L_32:
        /*003c*/ 	.word	0x00000000
        /*0040*/ 	.short	0x0007
        /*0042*/ 	.short	0x002c
        /*0044*/ 	.byte	0x00, 0xf0, 0x11, 0x00


	//----- nvinfo : EIATTR_KPARAM_INFO
	.align		4
.L_33:
        /*0048*/ 	.byte	0x04, 0x17
        /*004a*/ 	.short	(.L_35 - .L_34)
.L_34:
        /*004c*/ 	.word	0x00000000
        /*0050*/ 	.short	0x0006
        /*0052*/ 	.short	0x0028
        /*0054*/ 	.byte	0x00, 0xf0, 0x11, 0x00


	//----- nvinfo : EIATTR_KPARAM_INFO
	.align		4
.L_35:
        /*0058*/ 	.byte	0x04, 0x17
        /*005a*/ 	.short	(.L_37 - .L_36)
.L_36:
        /*005c*/ 	.word	0x00000000
        /*0060*/ 	.short	0x0005
        /*0062*/ 	.short	0x0024
        /*0064*/ 	.byte	0x00, 0xf0, 0x11, 0x00


	//----- nvinfo : EIATTR_KPARAM_INFO
	.align		4
.L_37:
        /*0068*/ 	.byte	0x04, 0x17
        /*006a*/ 	.short	(.L_39 - .L_38)
.L_38:
        /*006c*/ 	.word	0x00000000
        /*0070*/ 	.short	0x0004
        /*0072*/ 	.short	0x0020
        /*0074*/ 	.byte	0x00, 0xf0, 0x11, 0x00


	//----- nvinfo : EIATTR_KPARAM_INFO
	.align		4
.L_39:
        /*0078*/ 	.byte	0x04, 0x17
        /*007a*/ 	.short	(.L_41 - .L_40)
.L_40:
        /*007c*/ 	.word	0x00000000
        /*0080*/ 	.short	0x0003
        /*0082*/ 	.short	0x0018
        /*0084*/ 	.byte	0x00, 0xf5, 0x21, 0x00


	//----- nvinfo : EIATTR_KPARAM_INFO
	.align		4
.L_41:
        /*0088*/ 	.byte	0x04, 0x17
        /*008a*/ 	.short	(.L_43 - .L_42)
.L_42:
        /*008c*/ 	.word	0x00000000
        /*0090*/ 	.short	0x0002
        /*0092*/ 	.short	0x0010
        /*0094*/ 	.byte	0x00, 0xf5, 0x21, 0x00


	//----- nvinfo : EIATTR_KPARAM_INFO
	.align		4
.L_43:
        /*0098*/ 	.byte	0x04, 0x17
        /*009a*/ 	.short	(.L_45 - .L_44)
.L_44:
        /*009c*/ 	.word	0x00000000
        /*00a0*/ 	.short	0x0001
        /*00a2*/ 	.short	0x0008
        /*00a4*/ 	.byte	0x00, 0xf5, 0x21, 0x00


	//----- nvinfo : EIATTR_KPARAM_INFO
	.align		4
.L_45:
        /*00a8*/ 	.byte	0x04, 0x17
        /*00aa*/ 	.short	(.L_47 - .L_46)
.L_46:
        /*00ac*/ 	.word	0x00000000
        /*00b0*/ 	.short	0x0000
        /*00b2*/ 	.short	0x0000
        /*00b4*/ 	.byte	0x00, 0xf5, 0x21, 0x00


	//----- nvinfo : EIATTR_SPARSE_MMA_MASK
	.align		4
.L_47:
        /*00b8*/ 	.byte	0x03, 0x50
        /*00ba*/ 	.short	0x0000


	//----- nvinfo : EIATTR_MAXREG_COUNT
	.align		4
        /*00bc*/ 	.byte	0x03, 0x1b
        /*00be*/ 	.short	0x00ff


	//----- nvinfo : EIATTR_NUM_BARRIERS
	.align		4
        /*00c0*/ 	.byte	0x02, 0x4c
        /*00c2*/ 	.byte	0x01
	.zero		1


	//----- nvinfo : EIATTR_MERCURY_ISA_VERSION
	.align		4
        /*00c4*/ 	.byte	0x03, 0x5f
        /*00c6*/ 	.short	0x0101


	//----- nvinfo : EIATTR_VRC_CTA_INIT_COUNT
	.align		4
        /*00c8*/ 	.byte	0x02, 0x4a
	.zero		1
	.zero		1


	//----- nvinfo : EIATTR_EXIT_INSTR_OFFSETS
	.align		4
        /*00cc*/ 	.byte	0x04, 0x1c
        /*00ce*/ 	.short	(.L_49 - .L_48)


	//   ....[0]....
.L_48:
        /*00d0*/ 	.word	0x00000a10


	//   ....[1]....
        /*00d4*/ 	.word	0x00000ac0


	//----- nvinfo : EIATTR_CBANK_PARAM_SIZE
	.align		4
.L_49:
        /*00d8*/ 	.byte	0x03, 0x19
        /*00da*/ 	.short	0x003c


	//----- nvinfo : EIATTR_PARAM_CBANK
	.align		4
        /*00dc*/ 	.byte	0x04, 0x0a
        /*00de*/ 	.short	(.L_51 - .L_50)
	.align		4
.L_50:
        /*00e0*/ 	.word	index@(.nv.constant0._Z17matmul_alloc_biasPfS_S_S_iiiiiii)
        /*00e4*/ 	.short	0x0380
        /*00e6*/ 	.short	0x003c


	//----- nvinfo : EIATTR_SW_WAR
	.align		4
.L_51:
        /*00e8*/ 	.byte	0x04, 0x36
        /*00ea*/ 	.short	(.L_53 - .L_52)
.L_52:
        /*00ec*/ 	.word	0x00000008
.L_53:


//--------------------- .nv.info._Z12matmul_allocPfS_S_iiiiiii --------------------------
	.section	.nv.info._Z12matmul_allocPfS_S_iiiiiii,"",@"SHT_CUDA_INFO"
	.sectionflags	@""
	.align	4


	//----- nvinfo : EIATTR_CUDA_API_VERSION
	.align		4
        /*0000*/ 	.byte	0x04, 0x37
        /*0002*/ 	.short	(.L_55 - .L_54)
.L_54:
        /*0004*/ 	.word	0x00000082


	//----- nvinfo : EIATTR_KPARAM_INFO
	.align		4
.L_55:
        /*0008*/ 	.byte	0x04, 0x17
        /*000a*/ 	.short	(.L_57 - .L_56)
.L_56:
        /*000c*/ 	.word	0x00000000
        /*0010*/ 	.short	0x0009
        /*0012*/ 	.short	0x0030
        /*0014*/ 	.byte	0x00, 0xf0, 0x11, 0x00


	//----- nvinfo : EIATTR_KPARAM_INFO
	.align		4
.L_57:
        /*0018*/ 	.byte	0x04, 0x17
        /*001a*/ 	.short	(.L_59 - .L_58)
.L_58:
        /*001c*/ 	.word	0x00000000
        /*0020*/ 	.short	0x0008
        /*0022*/ 	.short	0x002c
        /*0024*/ 	.byte	0x00, 0xf0, 0x11, 0x00


	//----- nvinfo : EIATTR_KPARAM_INFO
	.align		4
.L_59:
        /*0028*/ 	.byte	0x04, 0x17
        /*002a*/ 	.short	(.L_61 - .L_60)
.L_60:
        /*002c*/ 	.word	0x00000000
        /*0030*/ 	.short	0x0007
        /*0032*/ 	.short	0x0028
        /*0034*/ 	.byte	0x00, 0xf0, 0x11, 0x00


	//----- nvinfo : EIATTR_KPARAM_INFO
	.align		4
.L_61:
        /*0038*/ 	.byte	0x04, 0x17
        /*003a*/ 	.short	(.L_63 - .L_62)
.L_62:
        /*003c*/ 	.word	0x00000000
        /*0040*/ 	.short	0x0006
        /*0042*/ 	.short	0x0024
        /*0044*/ 	.byte	0x00, 0xf0, 0x11, 0x00


	//----- nvinfo : EIATTR_KPARAM_INFO
	.align		4
.L_63:
        /*0048*/ 	.byte	0x04, 0x17
        /*004a*/ 	.short	(.L_65 - .L_64)
.L_64:
        /*004c*/ 	.word	0x00000000
        /*0050*/ 	.short	0x0005
        /*0052*/ 	.short	0x0020
        /*0054*/ 	.byte	0x00, 0xf0, 0x11, 0x00


	//----- nvinfo : EIATTR_KPARAM_INFO
	.align		4
.L_65:
        /*0058*/ 	.byte	0x04, 0x17
        /*005a*/ 	.short	(.L_67 - .L_66)
.L_66:
        /*005c*/ 	.word	0x00000000
        /*0060*/ 	.short	0x0004
        /*0062*/ 	.short	0x001c
        /*0064*/ 	.byte	0x00, 0xf0, 0x11, 0x00


	//----- nvinfo : EIATTR_KPARAM_INFO
	.align		4
.L_67:
        /*0068*/ 	.byte	0x04, 0x17
        /*006a*/ 	.short	(.L_69 - .L_68)
.L_68:
        /*006c*/ 	.word	0x00000000
        /*0070*/ 	.short	0x0003
        /*0072*/ 	.short	0x0018
        /*0074*/ 	.byte	0x00, 0xf0, 0x11, 0x00


	//----- nvinfo : EIATTR_KPARAM_INFO
	.align		4
.L_69:
        /*0078*/ 	.byte	0x04, 0x17
        /*007a*/ 	.short	(.L_71 - .L_70)
.L_70:
        /*007c*/ 	.word	0x00000000
        /*0080*/ 	.short	0x0002
        /*0082*/ 	.short	0x0010
        /*0084*/ 	.byte	0x00, 0xf5, 0x21, 0x00


	//----- nvinfo : EIATTR_KPARAM_INFO
	.align		4
.L_71:
        /*0088*/ 	.byte	0x04, 0x17
        /*008a*/ 	.short	(.L_73 - .L_72)
.L_72:
        /*008c*/ 	.word	0x00000000
        /*0090*/ 	.short	0x0001
        /*0092*/ 	.short	0x0008
        /*0094*/ 	.byte	0x00, 0xf5, 0x21, 0x00


	//----- nvinfo : EIATTR_KPARAM_INFO
	.align		4
.L_73:
        /*0098*/ 	.byte	0x04, 0x17
        /*009a*/ 	.short	(.L_75 - .L_74)
.L_74:
        /*009c*/ 	.word	0x00000000
        /*00a0*/ 	.short	0x0000
        /*00a2*/ 	.short	0x0000
        /*00a4*/ 	.byte	0x00, 0xf5, 0x21, 0x00


	//----- nvinfo : EIATTR_SPARSE_MMA_MASK
	.align		4
.L_75:
        /*00a8*/ 	.byte	0x03, 0x50
        /*00aa*/ 	.short	0x0000


	//----- nvinfo : EIATTR_MAXREG_COUNT
	.align		4
        /*00ac*/ 	.byte	0x03, 0x1b
        /*00ae*/ 	.short	0x00ff


	//----- nvinfo : EIATTR_NUM_BARRIERS
	.align		4
        /*00b0*/ 	.byte	0x02, 0x4c
        /*00b2*/ 	.byte	0x01
	.zero		1


	//----- nvinfo : EIATTR_MERCURY_ISA_VERSION
	.align		4
        /*00b4*/ 	.byte	0x03, 0x5f
        /*00b6*/ 	.short	0x0101


	//----- nvinfo : EIATTR_VRC_CTA_INIT_COUNT
	.align		4
        /*00b8*/ 	.byte	0x02, 0x4a
	.zero		1
	.zero		1


	//----- nvinfo : EIATTR_EXIT_INSTR_OFFSETS
	.align		4
        /*00bc*/ 	.byte	0x04, 0x1c
        /*00be*/ 	.short	(.L_77 - .L_76)


	//   ....[0]....
.L_76:
        /*00c0*/ 	.word	0x00000a10


	//   ....[1]....
        /*00c4*/ 	.word	0x00000a80


	//----- nvinfo : EIATTR_CBANK_PARAM_SIZE
	.align		4
.L_77:
        /*00c8*/ 	.byte	0x03, 0x19
        /*00ca*/ 	.short	0x0034


	//----- nvinfo : EIATTR_PARAM_CBANK
	.align		4
        /*00cc*/ 	.byte	0x04, 0x0a
        /*00ce*/ 	.short	(.L_79 - .L_78)
	.align		4
.L_78:
        /*00d0*/ 	.word	index@(.nv.constant0._Z12matmul_allocPfS_S_iiiiiii)
        /*00d4*/ 	.short	0x0380
        /*00d6*/ 	.short	0x0034


	//----- nvinfo : EIATTR_SW_WAR
	.align		4
.L_79:
        /*00d8*/ 	.byte	0x04, 0x36
        /*00da*/ 	.short	(.L_81 - .L_80)
.L_80:
        /*00dc*/ 	.word	0x00000008
.L_81:


//--------------------- .nv.info._Z11im2col_CHW2PfS_iiiiiiiii --------------------------
	.section	.nv.info._Z11im2col_CHW2PfS_iiiiiiiii,"",@"SHT_CUDA_INFO"
	.sectionflags	@""
	.align	4


	//----- nvinfo : EIATTR_CUDA_API_VERSION
	.align		4
        /*0000*/ 	.byte	0x04, 0x37
        /*0002*/ 	.short	(.L_83 - .L_82)
.L_82:
        /*0004*/ 	.word	0x00000082


	//----- nvinfo : EIATTR_KPARAM_INFO
	.align		4
.L_83:
        /*0008*/ 	.byte	0x04, 0x17
        /*000a*/ 	.short	(.L_85 - .L_84)
.L_84:
        /*000c*/ 	.word	0x00000000
        /*0010*/ 	.short	0x000a
        /*0012*/ 	.short	0x0030
        /*0014*/ 	.byte	0x00, 0xf0, 0x11, 0x00


	//----- nvinfo : EIATTR_KPARAM_INFO
	.align		4
.L_85:
        /*0018*/ 	.byte	0x04, 0x17
        /*001a*/ 	.short	(.L_87 - .L_86)
.L_86:
        /*001c*/ 	.word	0x00000000
        /*0020*/ 	.short	0x0009
        /*0022*/ 	.short	0x002c
        /*0024*/ 	.byte	0x00, 0xf0, 0x11, 0x00


	//----- nvinfo : EIATTR_KPARAM_INFO
	.align		4
.L_87:
        /*0028*/ 	.byte	0x04, 0x17
        /*002a*/ 	.short	(.L_89 - .L_88)
.L_88:
        /*002c*/ 	.word	0x00000000
        /*0030*/ 	.short	0x0008
        /*0032*/ 	.short	0x0028
        /*0034*/ 	.byte	0x00, 0xf0, 0x11, 0x00


	//----- nvinfo : EIATTR_KPARAM_INFO
	.align		4
.L_89:
        /*0038*/ 	.byte	0x04, 0x17
        /*003a*/ 	.short	(.L_91 - .L_90)
.L_90:
        /*003c*/ 	.word	0x00000000
        /*0040*/ 	.short	0x0007
        /*0042*/ 	.short	0x0024
        /*0044*/ 	.byte	0x00, 0xf0, 0x11, 0x00


	//----- nvinfo : EIATTR_KPARAM_INFO
	.align		4
.L_91:
        /*0048*/ 	.byte	0x04, 0x17
        /*004a*/ 	.short	(.L_93 - .L_92)
.L_92:
        /*004c*/ 	.word	0x00000000
        /*0050*/ 	.short	0x0006
        /*0052*/ 	.short	0x0020
        /*0054*/ 	.byte	0x00, 0xf0, 0x11, 0x00


	//----- nvinfo : EIATTR_KPARAM_INFO
	.align		4
.L_93:
        /*0058*/ 	.byte	0x04, 0x17
        /*005a*/ 	.short	(.L_95 - .L_94)
.L_94:
        /*005c*/ 	.word	0x00000000
        /*0060*/ 	.short	0x0005
        /*0062*/ 	.short	0x001c
        /*0064*/ 	.byte	0x00, 0xf0, 0x11, 0x00


	//----- nvinfo : EIATTR_KPARAM_INFO
	.align		4
.L_95:
        /*0068*/ 	.byte	0x04, 0x17
        /*006a*/ 	.short	(.L_97 - .L_96)
.L_96:
        /*006c*/ 	.word	0x00000000
        /*0070*/ 	.short	0x0004
        /*0072*/ 	.short	0x0018
        /*0074*/ 	.byte	0x00, 0xf0, 0x11, 0x00


	//----- nvinfo : EIATTR_KPARAM_INFO
	.align		4
.L_97:
        /*0078*/ 	.byte	0x04, 0x17
        /*007a*/ 	.short	(.L_99 - .L_98)
.L_98:
        /*007c*/ 	.word	0x00000000
        /*0080*/ 	.short	0x0003
        /*0082*/ 	.short	0x0014
        /*0084*/ 	.byte	0x00, 0xf0, 0x11, 0x00


	//----- nvinfo : EIATTR_KPARAM_INFO
	.align		4
.L_99:
        /*0088*/ 	.byte	0x04, 0x17
        /*008a*/ 	.short	(.L_101 - .L_100)
.L_100:
        /*008c*/ 	.word	0x00000000
        /*0090*/ 	.short	0x0002
        /*0092*/ 	.short	0x0010
        /*0094*/ 	.byte	0x00, 0xf0, 0x11, 0x00


	//----- nvinfo : EIATTR_KPARAM_INFO
	.align		4
.L_101:
        /*0098*/ 	.byte	0x04, 0x17
        /*009a*/ 	.short	(.L_103 - .L_102)
.L_102:
        /*009c*/ 	.word	0x00000000
        /*00a0*/ 	.short	0x0001
        /*00a2*/ 	.short	0x0008
        /*00a4*/ 	.byte	0x00, 0xf5, 0x21, 0x00


	//----- nvinfo : EIATTR_KPARAM_INFO
	.align		4
.L_103:
        /*00a8*/ 	.byte	0x04, 0x17
        /*00aa*/ 	.short	(.L_105 - .L_104)
.L_104:
        /*00ac*/ 	.word	0x00000000
        /*00b0*/ 	.short	0x0000
        /*00b2*/ 	.short	0x0000
        /*00b4*/ 	.byte	0x00, 0xf5, 0x21, 0x00


	//----- nvinfo : EIATTR_SPARSE_MMA_MASK
	.align		4
.L_105:
        /*00b8*/ 	.byte	0x03, 0x50
        /*00ba*/ 	.short	0x0000


	//----- nvinfo : EIATTR_MAXREG_COUNT
	.align		4
        /*00bc*/ 	.byte	0x03, 0x1b
        /*00be*/ 	.short	0x00ff


	//----- nvinfo : EIATTR_MERCURY_ISA_VERSION
	.align		4
        /*00c0*/ 	.byte	0x03, 0x5f
        /*00c2*/ 	.short	0x0101


	//----- nvinfo : EIATTR_VRC_CTA_INIT_COUNT
	.align		4
        /*00c4*/ 	.byte	0x02, 0x4a
	.zero		1
	.zero		1


	//----- nvinfo : EIATTR_EXIT_INSTR_OFFSETS
	.align		4
        /*00c8*/ 	.byte	0x04, 0x1c
        /*00ca*/ 	.short	(.L_107 - .L_106)


	//   ....[0]....
.L_106:
        /*00cc*/ 	.word	0x000003b0


	//   ....[1]....
        /*00d0*/ 	.word	0x000003f0


	//----- nvinfo : EIATTR_CBANK_PARAM_SIZE
	.align		4
.L_107:
        /*00d4*/ 	.byte	0x03, 0x19
        /*00d6*/ 	.short	0x0034


	//----- nvinfo : EIATTR_PARAM_CBANK
	.align		4
        /*00d8*/ 	.byte	0x04, 0x0a
        /*00da*/ 	.short	(.L_109 - .L_108)
	.align		4
.L_108:
        /*00dc*/ 	.word	index@(.nv.constant0._Z11im2col_CHW2PfS_iiiiiiiii)
        /*00e0*/ 	.short	0x0380
        /*00e2*/ 	.short	0x0034


	//----- nvinfo : EIATTR_SW_WAR
	.align		4
.L_109:
        /*00e4*/ 	.byte	0x04, 0x36
        /*00e6*/ 	.short	(.L_111 - .L_110)
.L_110:
        /*00e8*/ 	.word	0x00000008
.L_111:


//--------------------- .nv.info._Z10im2col_CHWPfS_iiiiiiiii --------------------------
	.section	.nv.info._Z10im2col_CHWPfS_iiiiiiiii,"",@"SHT_CUDA_INFO"
	.sectionflags	@""
	.align	4


	//----- nvinfo : EIATTR_CUDA_API_VERSION
	.align		4
        /*0000*/ 	.byte	0x04, 0x37
        /*0002*/ 	.short	(.L_113 - .L_112)
.L_112:
        /*0004*/ 	.word	0x00000082


	//----- nvinfo : EIATTR_KPARAM_INFO
	.align		4
.L_113:
        /*0008*/ 	.byte	0x04, 0x17
        /*000a*/ 	.short	(.L_115 - .L_114)
.L_114:
        /*000c*/ 	.word	0x00000000
        /*0010*/ 	.short	0x000a
        /*0012*/ 	.short	0x0030
        /*0014*/ 	.byte	0x00, 0xf0, 0x11, 0x00


	//----- nvinfo : EIATTR_KPARAM_INFO
	.align		4
.L_115:
        /*0018*/ 	.byte	0x04, 0x17
        /*001a*/ 	.short	(.L_117 - .L_116)
.L_116:
        /*001c*/ 	.word	0x00000000
        /*0020*/ 	.short	0x0009
        /*0022*/ 	.short	0x002c
        /*0024*/ 	.byte	0x00, 0xf0, 0x11, 0x00


	//----- nvinfo : EIATTR_KPARAM_INFO
	.align		4
.L_117:
        /*0028*/ 	.byte	0x04, 0x17
        /*002a*/ 	.short	(.L_119 - .L_118)
.L_118:
        /*002c*/ 	.word	0x00000000
        /*0030*/ 	.short	0x0008
        /*0032*/ 	.short	0x0028
        /*0034*/ 	.byte	0x00, 0xf0, 0x11, 0x00


	//----- nvinfo : EIATTR_KPARAM_INFO
	.align		4
.L_119:
        /*0038*/ 	.byte	0x04, 0x17
        /*003a*/ 	.short	(.L_121 - .L_120)
.L_120:
        /*003c*/ 	.word	0x00000000
        /*0040*/ 	.short	0x0007
        /*0042*/ 	.short	0x0024
        /*0044*/ 	.byte	0x00, 0xf0, 0x11, 0x00


	//----- nvinfo : EIATTR_KPARAM_INFO
	.align		4
.L_121:
        /*0048*/ 	.byte	0x04, 0x17
        /*004a*/ 	.short	(.L_123 - .L_122)
.L_122:
        /*004c*/ 	.word	0x00000000
        /*0050*/ 	.short	0x0006
        /*0052*/ 	.short	0x0020
        /*0054*/ 	.byte	0x00, 0xf0, 0x11, 0x00


	//----- nvinfo : EIATTR_KPARAM_INFO
	.align		4
.L_123:
        /*0058*/ 	.byte	0x04, 0x17
        /*005a*/ 	.short	(.L_125 - .L_124)
.L_124:
        /*005c*/ 	.word	0x00000000
        /*0060*/ 	.short	0x0005
        /*0062*/ 	.short	0x001c
        /*0064*/ 	.byte	0x00, 0xf0, 0x11, 0x00


	//----- nvinfo : EIATTR_KPARAM_INFO
	.align		4
.L_125:
        /*0068*/ 	.byte	0x04, 0x17
        /*006a*/ 	.short	(.L_127 - .L_126)
.L_126:
        /*006c*/ 	.word	0x00000000
        /*0070*/ 	.short	0x0004
        /*0072*/ 	.short	0x0018
        /*0074*/ 	.byte	0x00, 0xf0, 0x11, 0x00


	//----- nvinfo : EIATTR_KPARAM_INFO
	.align		4
.L_127:
        /*0078*/ 	.byte	0x04, 0x17
        /*007a*/ 	.short	(.L_129 - .L_128)
.L_128:
        /*007c*/ 	.word	0x00000000
        /*0080*/ 	.short	0x0003
        /*0082*/ 	.short	0x0014
        /*0084*/ 	.byte	0x00, 0xf0, 0x11, 0x00


	//----- nvinfo : EIATTR_KPARAM_INFO
	.align		4
.L_129:
        /*0088*/ 	.byte	0x04, 0x17
        /*008a*/ 	.short	(.L_131 - .L_130)
.L_130:
        /*008c*/ 	.word	0x00000000
        /*0090*/ 	.short	0x0002
        /*0092*/ 	.short	0x0010
        /*0094*/ 	.byte	0x00, 0xf0, 0x11, 0x00


	//----- nvinfo : EIATTR_KPARAM_INFO
	.align		4
.L_131:
        /*0098*/ 	.byte	0x04, 0x17
        /*009a*/ 	.short	(.L_133 - .L_132)
.L_132:
        /*009c*/ 	.word	0x00000000
        /*00a0*/ 	.short	0x0001
        /*00a2*/ 	.short	0x0008
        /*00a4*/ 	.byte	0x00, 0xf5, 0x21, 0x00


	//----- nvinfo : EIATTR_KPARAM_INFO
	.align		4
.L_133:
        /*00a8*/ 	.byte	0x04, 0x17
        /*00aa*/ 	.short	(.L_135 - .L_134)
.L_134:
        /*00ac*/ 	.word	0x00000000
        /*00b0*/ 	.short	0x0000
        /*00b2*/ 	.short	0x0000
        /*00b4*/ 	.byte	0x00, 0xf5, 0x21, 0x00


	//----- nvinfo : EIATTR_SPARSE_MMA_MASK
	.align		4
.L_135:
        /*00b8*/ 	.byte	0x03, 0x50
        /*00ba*/ 	.short	0x0000


	//----- nvinfo : EIATTR_MAXREG_COUNT
	.align		4
        /*00bc*/ 	.byte	0x03, 0x1b
        /*00be*/ 	.short	0x00ff


	//----- nvinfo : EIATTR_MERCURY_ISA_VERSION
	.align		4
        /*00c0*/ 	.byte	0x03, 0x5f
        /*00c2*/ 	.short	0x0101


	//----- nvinfo : EIATTR_VRC_CTA_INIT_COUNT
	.align		4
        /*00c4*/ 	.byte	0x02, 0x4a
	.zero		1
	.zero		1


	//----- nvinfo : EIATTR_EXIT_INSTR_OFFSETS
	.align		4
        /*00c8*/ 	.byte	0x04, 0x1c
        /*00ca*/ 	.short	(.L_137 - .L_136)


	//   ....[0]....
.L_136:
        /*00cc*/ 	.word	0x000004d0


	//   ....[1]....
        /*00d0*/ 	.word	0x00000510


	//----- nvinfo : EIATTR_CBANK_PARAM_SIZE
	.align		4
.L_137:
        /*00d4*/ 	.byte	0x03, 0x19
        /*00d6*/ 	.short	0x0034


	//----- nvinfo : EIATTR_PARAM_CBANK
	.align		4
        /*00d8*/ 	.byte	0x04, 0x0a
        /*00da*/ 	.short	(.L_139 - .L_138)
	.align		4
.L_138:
        /*00dc*/ 	.word	index@(.nv.constant0._Z10im2col_CHWPfS_iiiiiiiii)
        /*00e0*/ 	.short	0x0380
        /*00e2*/ 	.short	0x0034


	//----- nvinfo : EIATTR_SW_WAR
	.align		4
.L_139:
        /*00e4*/ 	.byte	0x04, 0x36
        /*00e6*/ 	.short	(.L_141 - .L_140)
.L_140:
        /*00e8*/ 	.word	0x00000008
.L_141:


//--------------------- .nv.callgraph             --------------------------
	.section	.nv.callgraph,"",@"SHT_CUDA_CALLGRAPH"
	.align	4
	.sectionentsize	8
	.align		4
        /*0000*/ 	.word	0x00000000
	.align		4
        /*0004*/ 	.word	0xffffffff
	.align		4
        /*0008*/ 	.word	0x00000000
	.align		4
        /*000c*/ 	.word	0xfffffffe
	.align		4
        /*0010*/ 	.word	0x00000000
	.align		4
        /*0014*/ 	.word	0xfffffffd
	.align		4
        /*0018*/ 	.word	0x00000000
	.align		4
        /*001c*/ 	.word	0xfffffffc


//--------------------- .text._Z17matmul_alloc_biasPfS_S_S_iiiiiii --------------------------
	.section	.text._Z17matmul_alloc_biasPfS_S_S_iiiiiii,"ax",@progbits
	.align	128
        .global         _Z17matmul_alloc_biasPfS_S_S_iiiiiii
        .type           _Z17matmul_alloc_biasPfS_S_S_iiiiiii,@function
        .size           _Z17matmul_alloc_biasPfS_S_S_iiiiiii,(.L_x_10 - _Z17matmul_alloc_biasPfS_S_S_iiiiiii)
        .other          _Z17matmul_alloc_biasPfS_S_S_iiiiiii,@"STO_CUDA_ENTRY STV_DEFAULT"
_Z17matmul_alloc_biasPfS_S_S_iiiiiii:
.text._Z17matmul_alloc_biasPfS_S_S_iiiiiii:
[----:B------:R-:W-:Y:S01]  /*0000*/  LDC R1, c[0x0][0x37c] ;  /* 0x0000df00ff017b82 */ /* 0x000fe20000000800 */
[----:B------:R-:W0:Y:S01]  /*0010*/  S2R R23, SR_CTAID.Y ;  /* 0x0000000000177919 */ /* 0x000e220000002600 */
[----:B------:R-:W1:Y:S01]  /*0020*/  LDCU UR7, c[0x0][0x3b4] ;  /* 0x00007680ff0777ac */ /* 0x000e620008000800 */
[----:B------:R-:W-:Y:S01]  /*0030*/  HFMA2 R11, -RZ, RZ, 0, 0 ;  /* 0x00000000ff0b7431 */ /* 0x000fe200000001ff */
[----:B------:R-:W0:Y:S01]  /*0040*/  S2R R2, SR_TID.X ;  /* 0x0000000000027919 */ /* 0x000e220000002100 */
[----:B------:R-:W2:Y:S01]  /*0050*/  LDCU.64 UR8, c[0x0][0x358] ;  /* 0x00006b00ff0877ac */ /* 0x000ea20008000a00 */
[----:B------:R-:W3:Y:S01]  /*0060*/  S2R R8, SR_CTAID.Z ;  /* 0x0000000000087919 */ /* 0x000ee20000002700 */
[----:B------:R-:W3:Y:S01]  /*0070*/  S2R R0, SR_TID.Y ;  /* 0x0000000000007919 */ /* 0x000ee20000002200 */
[----:B-1----:R-:W-:Y:S01]  /*0080*/  UISETP.GE.AND UP0, UPT, UR7, 0x1, UPT ;  /* 0x000000010700788c */ /* 0x002fe2000bf06270 */
[----:B0-----:R-:W-:Y:S02]  /*0090*/  LEA R23, R23, R2, 0x3 ;  /* 0x0000000217177211 */ /* 0x001fe400078e18ff */
[----:B---3--:R-:W-:-:S06]  /*00a0*/  LEA R22, R8, R0, 0x3 ;  /* 0x0000000008167211 */ /* 0x008fcc00078e18ff */
[----:B--2---:R-:W-:Y:S05]  /*00b0*/  BRA.U !UP0, `(.L_x_0) ;  /* 0x0000000908447547 */ /* 0x004fea000b800000 */
[----:B------:R-:W0:Y:S01]  /*00c0*/  S2UR UR6, SR_CgaCtaId ;  /* 0x00000000000679c3 */ /* 0x000e220000008800 */
[----:B------:R-:W1:Y:S01]  /*00d0*/  S2R R3, SR_CTAID.X ;  /* 0x0000000000037919 */ /* 0x000e620000002500 */
[----:B------:R-:W-:Y:S01]  /*00e0*/  UMOV UR4, 0x400 ;  /* 0x0000040000047882 */ /* 0x000fe20000000000 */
[----:B------:R-:W-:Y:S01]  /*00f0*/  UISETP.GE.U32.AND UP0, UPT, UR7, 0x9, UPT ;  /* 0x000000090700788c */ /* 0x000fe2000bf06070 */
[----:B------:R-:W-:Y:S01]  /*0100*/  MOV R11, RZ ;  /* 0x000000ff000b7202 */ /* 0x000fe20000000f00 */
[----:B------:R-:W-:Y:S02]  /*0110*/  UIADD3 UR5, UPT, UPT, UR4, 0x100, URZ ;  /* 0x0000010004057890 */ /* 0x000fe4000fffe0ff */
[----:B0-----:R-:W-:Y:S02]  /*0120*/  ULEA UR4, UR6, UR4, 0x18 ;  /* 0x0000000406047291 */ /* 0x001fe4000f8ec0ff */
[----:B------:R-:W-:Y:S02]  /*0130*/  ULEA UR5, UR6, UR5, 0x18 ;  /* 0x0000000506057291 */ /* 0x000fe4000f8ec0ff */
[----:B------:R-:W-:-:S02]  /*0140*/  UIADD3 UR6, UPT, UPT, UR7, 0x7, URZ ;  /* 0x0000000707067890 */ /* 0x000fc4000fffe0ff */
[----:B------:R-:W-:Y:S01]  /*0150*/  LEA R5, R2, UR4, 0x5 ;  /* 0x0000000402057c11 */ /* 0x000fe2000f8e28ff */
[----:B------:R-:W-:Y:S01]  /*0160*/  UMOV UR4, URZ ;  /* 0x000000ff00047c82 */ /* 0x000fe20008000000 */
[C---:B------:R-:W-:Y:S02]  /*0170*/  LEA R7, R0.reuse, UR5, 0x2 ;  /* 0x0000000500077c11 */ /* 0x040fe4000f8e10ff */
[----:B------:R-:W-:Y:S02]  /*0180*/  LEA R4, R0, R5, 0x2 ;  /* 0x0000000500047211 */ /* 0x000fe400078e10ff */
[----:B------:R-:W-:Y:S01]  /*0190*/  LEA R6, R2, R7, 0x5 ;  /* 0x0000000702067211 */ /* 0x000fe200078e28ff */
[----:B-1----:R-:W-:Y:S06]  /*01a0*/  BRA.U !UP0, `(.L_x_1) ;  /* 0x0000000508687547 */ /* 0x002fec000b800000 */
[----:B------:R-:W0:Y:S01]  /*01b0*/  LDCU UR10, c[0x0][0x3b8] ;  /* 0x00007700ff0a77ac */ /* 0x000e220008000800 */
[----:B------:R-:W1:Y:S01]  /*01c0*/  LDC R16, c[0x0][0x3b8] ;  /* 0x0000ee00ff107b82 */ /* 0x000e620000000800 */
[----:B------:R-:W-:Y:S01]  /*01d0*/  IMAD R9, R3, UR7, R2 ;  /* 0x0000000703097c24 */ /* 0x000fe2000f8e0202 */
[----:B------:R-:W-:Y:S01]  /*01e0*/  MOV R20, R0 ;  /* 0x0000000000147202 */ /* 0x000fe20000000f00 */
[----:B------:R-:W-:Y:S01]  /*01f0*/  USHF.R.U32.HI UR4, URZ, 0x3, UR6 ;  /* 0x00000003ff047899 */ /* 0x000fe20008011606 */
[----:B------:R-:W-:Y:S01]  /*0200*/  IMAD R18, R23, UR7, R0 ;  /* 0x0000000717127c24 */ /* 0x000fe2000f8e0200 */
[----:B------:R-:W-:Y:S01]  /*0210*/  MOV R21, R2 ;  /* 0x0000000200157202 */ /* 0x000fe20000000f00 */
[----:B------:R-:W2:Y:S01]  /*0220*/  LDCU UR5, c[0x0][0x3b4] ;  /* 0x00007680ff0577ac */ /* 0x000ea20008000800 */
[----:B------:R-:W-:Y:S01]  /*0230*/  IADD3 R11, PT, PT, R9, 0x8, RZ ;  /* 0x00000008090b7810 */ /* 0x000fe20007ffe0ff */
[----:B------:R-:W-:-:S04]  /*0240*/  ULOP3.LUT UR4, UR4, 0xffffffe, URZ, 0xc0, !UPT ;  /* 0x0ffffffe04047892 */ /* 0x000fc8000f8ec0ff */
[----:B------:R-:W-:Y:S01]  /*0250*/  UIADD3 UR4, UPT, UPT, -UR4, URZ, URZ ;  /* 0x000000ff04047290 */ /* 0x000fe2000fffe1ff */
[--C-:B0-----:R-:W-:Y:S02]  /*0260*/  IMAD R11, R11, UR10, R0.reuse ;  /* 0x0000000a0b0b7c24 */ /* 0x101fe4000f8e0200 */
[----:B------:R-:W-:-:S03]  /*0270*/  IMAD R9, R9, UR10, R0 ;  /* 0x0000000a09097c24 */ /* 0x000fc6000f8e0200 */
[C---:B------:R-:W-:Y:S02]  /*0280*/  LEA R19, R8.reuse, R11, 0x3 ;  /* 0x0000000b08137211 */ /* 0x040fe400078e18ff */
[----:B------:R-:W-:Y:S02]  /*0290*/  LEA R17, R8, R9, 0x3 ;  /* 0x0000000908117211 */ /* 0x000fe400078e18ff */
[----:B--2---:R-:W-:-:S07]  /*02a0*/  MOV R11, RZ ;  /* 0x000000ff000b7202 */ /* 0x004fce0000000f00 */
.L_x_2:
[----:B------:R-:W-:Y:S01]  /*02b0*/  UMOV UR7, UR5 ;  /* 0x0000000500077c82 */ /* 0x000fe20008000000 */
[----:B------:R-:W0:Y:S01]  /*02c0*/  LDC.64 R24, c[0x0][0x380] ;  /* 0x0000e000ff187b82 */ /* 0x000e220000000a00 */
[----:B------:R-:W-:Y:S01]  /*02d0*/  ISETP.GE.AND P1, PT, R21, UR7, PT ;  /* 0x0000000715007c0c */ /* 0x000fe2000bf26270 */
[----:B------:R-:W-:Y:S01]  /*02e0*/  HFMA2 R29, -RZ, RZ, 0, 0 ;  /* 0x00000000ff1d7431 */ /* 0x000fe200000001ff */
[----:B------:R-:W-:Y:S02]  /*02f0*/  ISETP.GE.AND P0, PT, R20, UR7, PT ;  /* 0x0000000714007c0c */ /* 0x000fe4000bf06270 */
[----:B------:R-:W-:-:S09]  /*0300*/  MOV R27, RZ ;  /* 0x000000ff001b7202 */ /* 0x000fd20000000f00 */
[----:B------:R-:W2:Y:S01]  /*0310*/  @!P1 LDC.64 R8, c[0x0][0x388] ;  /* 0x0000e200ff089b82 */ /* 0x000ea20000000a00 */
[----:B0-----:R-:W-:-:S05]  /*0320*/  IMAD.WIDE R24, R18, 0x4, R24 ;  /* 0x0000000412187825 */ /* 0x001fca00078e0218 */
[----:B------:R-:W3:Y:S01]  /*0330*/  @!P0 LDG.E R27, desc[UR8][R24.64] ;  /* 0x00000008181b8981 */ /* 0x000ee2000c1e1900 */
[----:B--2---:R-:W-:-:S05]  /*0340*/  @!P1 IMAD.WIDE.U32 R8, R17, 0x4, R8 ;  /* 0x0000000411089825 */ /* 0x004fca00078e0008 */
[----:B------:R-:W2:Y:S04]  /*0350*/  @!P1 LDG.E R29, desc[UR8][R8.64] ;  /* 0x00000008081d9981 */ /* 0x000ea8000c1e1900 */
[----:B---3--:R-:W-:Y:S04]  /*0360*/  STS [R4], R27 ;  /* 0x0000001b04007388 */ /* 0x008fe80000000800 */
[----:B--2---:R-:W-:Y:S01]  /*0370*/  STS [R6], R29 ;  /* 0x0000001d06007388 */ /* 0x004fe20000000800 */
[----:B------:R-:W-:Y:S06]  /*0380*/  BAR.SYNC.DEFER_BLOCKING 0x0 ;  /* 0x0000000000007b1d */ /* 0x000fec0000010000 */
[----:B------:R-:W-:Y:S04]  /*0390*/  LDS R10, [R7] ;  /* 0x00000000070a7984 */ /* 0x000fe80000000800 */
[----:B------:R-:W0:Y:S04]  /*03a0*/  LDS.128 R12, [R5] ;  /* 0x00000000050c7984 */ /* 0x000e280000000c00 */
[----:B------:R-:W2:Y:S04]  /*03b0*/  LDS R26, [R7+0x20] ;  /* 0x00002000071a7984 */ /* 0x000ea80000000800 */
[----:B------:R-:W3:Y:S01]  /*03c0*/  LDS R28, [R7+0x40] ;  /* 0x00004000071c7984 */ /* 0x000ee20000000800 */
[----:B0-----:R-:W-:-:S03]  /*03d0*/  FFMA R10, R12, R10, R11 ;  /* 0x0000000a0c0a7223 */ /* 0x001fc6000000000b */
[----:B------:R-:W0:Y:S01]  /*03e0*/  LDS R12, [R7+0x60] ;  /* 0x00006000070c7984 */ /* 0x000e220000000800 */
[----:B--2---:R-:W-:-:S03]  /*03f0*/  FFMA R11, R26, R13, R10 ;  /* 0x0000000d1a0b7223 */ /* 0x004fc6000000000a */
[----:B------:R-:W-:Y:S01]  /*0400*/  LDS R13, [R7+0x80] ;  /* 0x00008000070d7984 */ /* 0x000fe20000000800 */
[----:B---3--:R-:W-:-:S03]  /*0410*/  FFMA R27, R28, R14, R11 ;  /* 0x0000000e1c1b7223 */ /* 0x008fc6000000000b */
[----:B------:R-:W2:Y:S01]  /*0420*/  LDS.128 R8, [R5+0x10] ;  /* 0x0000100005087984 */ /* 0x000ea20000000c00 */
[----:B------:R-:W-:-:S04]  /*0430*/  IADD3 R14, PT, PT, R20, 0x8, RZ ;  /* 0x00000008140e7810 */ /* 0x000fc80007ffe0ff */
[----:B------:R-:W-:Y:S02]  /*0440*/  ISETP.GE.AND P0, PT, R14, UR7, PT ;  /* 0x000000070e007c0c */ /* 0x000fe4000bf06270 */
[----:B------:R-:W-:-:S04]  /*0450*/  IADD3 R14, PT, PT, R21, 0x8, RZ ;  /* 0x00000008150e7810 */ /* 0x000fc80007ffe0ff */
[----:B------:R-:W-:Y:S02]  /*0460*/  ISETP.GE.AND P1, PT, R14, UR7, PT ;  /* 0x000000070e007c0c */ /* 0x000fe4000bf26270 */
[----:B------:R-:W3:Y:S01]  /*0470*/  LDS R14, [R7+0xa0] ;  /* 0x0000a000070e7984 */ /* 0x000ee20000000800 */
[----:B0-----:R-:W-:-:S03]  /*0480*/  FFMA R15, R12, R15, R27 ;  /* 0x0000000f0c0f7223 */ /* 0x001fc6000000001b */
[----:B------:R-:W0:Y:S01]  /*0490*/  LDS R27, [R7+0xc0] ;  /* 0x0000c000071b7984 */ /* 0x000e220000000800 */
[----:B--2---:R-:W-:-:S06]  /*04a0*/  FFMA R15, R8, R13, R15 ;  /* 0x0000000d080f7223 */ /* 0x004fcc000000000f */
[----:B------:R-:W2:Y:S01]  /*04b0*/  @!P1 LDC.64 R12, c[0x0][0x388] ;  /* 0x0000e200ff0c9b82 */ /* 0x000ea20000000a00 */
[----:B------:R-:W4:Y:S01]  /*04c0*/  LDS R8, [R7+0xe0] ;  /* 0x0000e00007087984 */ /* 0x000f220000000800 */
[----:B------:R-:W-:-:S06]  /*04d0*/  HFMA2 R26, -RZ, RZ, 0, 0 ;  /* 0x00000000ff1a7431 */ /* 0x000fcc00000001ff */
[----:B------:R-:W-:Y:S01]  /*04e0*/  BAR.SYNC.DEFER_BLOCKING 0x0 ;  /* 0x0000000000007b1d */ /* 0x000fe20000010000 */
[----:B--2---:R-:W-:Y:S01]  /*04f0*/  @!P1 IMAD.WIDE.U32 R28, R19, 0x4, R12 ;  /* 0x00000004131c9825 */ /* 0x004fe200078e000c */
[----:B------:R-:W-:-:S04]  /*0500*/  MOV R13, RZ ;  /* 0x000000ff000d7202 */ /* 0x000fc80000000f00 */
[----:B------:R-:W2:Y:S04]  /*0510*/  @!P0 LDG.E R26, desc[UR8][R24.64+0x20] ;  /* 0x00002008181a8981 */ /* 0x000ea8000c1e1900 */
[----:B------:R-:W5:Y:S01]  /*0520*/  @!P1 LDG.E R13, desc[UR8][R28.64] ;  /* 0x000000081c0d9981 */ /* 0x000f62000c1e1900 */
[----:B---3--:R-:W-:-:S04]  /*0530*/  FFMA R9, R14, R9, R15 ;  /* 0x000000090e097223 */ /* 0x008fc8000000000f */
[----:B0-----:R-:W-:-:S04]  /*0540*/  FFMA R9, R27, R10, R9 ;  /* 0x0000000a1b097223 */ /* 0x001fc80000000009 */
[----:B----4-:R-:W-:Y:S01]  /*0550*/  FFMA R9, R8, R11, R9 ;  /* 0x0000000b08097223 */ /* 0x010fe20000000009 */
[----:B------:R-:W-:-:S04]  /*0560*/  UIADD3 UR4, UPT, UPT, UR4, 0x2, URZ ;  /* 0x0000000204047890 */ /* 0x000fc8000fffe0ff */
[----:B------:R-:W-:Y:S01]  /*0570*/  UISETP.NE.AND UP0, UPT, UR4, URZ, UPT ;  /* 0x000000ff0400728c */ /* 0x000fe2000bf05270 */
[----:B------:R-:W-:Y:S02]  /*0580*/  IADD3 R21, PT, PT, R21, 0x10, RZ ;  /* 0x0000001015157810 */ /* 0x000fe40007ffe0ff */
[----:B------:R-:W-:Y:S02]  /*0590*/  IADD3 R20, PT, PT, R20, 0x10, RZ ;  /* 0x0000001014147810 */ /* 0x000fe40007ffe0ff */
[----:B------:R-:W-:Y:S02]  /*05a0*/  IADD3 R18, PT, PT, R18, 0x10, RZ ;  /* 0x0000001012127810 */ /* 0x000fe40007ffe0ff */
[C---:B-1----:R-:W-:Y:S02]  /*05b0*/  LEA R17, R16.reuse, R17, 0x4 ;  /* 0x0000001110117211 */ /* 0x042fe400078e20ff */
[----:B------:R-:W-:Y:S01]  /*05c0*/  LEA R19, R16, R19, 0x4 ;  /* 0x0000001310137211 */ /* 0x000fe200078e20ff */
[----:B--2---:R-:W-:Y:S04]  /*05d0*/  STS [R4], R26 ;  /* 0x0000001a04007388 */ /* 0x004fe80000000800 */
[----:B-----5:R-:W-:Y:S01]  /*05e0*/  STS [R6], R13 ;  /* 0x0000000d06007388 */ /* 0x020fe20000000800 */
[----:B------:R-:W-:Y:S06]  /*05f0*/  BAR.SYNC.DEFER_BLOCKING 0x0 ;  /* 0x0000000000007b1d */ /* 0x000fec0000010000 */
[----:B------:R-:W-:Y:S04]  /*0600*/  LDS R29, [R7] ;  /* 0x00000000071d7984 */ /* 0x000fe80000000800 */
[----:B------:R-:W0:Y:S04]  /*0610*/  LDS.128 R12, [R5] ;  /* 0x00000000050c7984 */ /* 0x000e280000000c00 */
[----:B------:R-:W1:Y:S04]  /*0620*/  LDS R24, [R7+0x20] ;  /* 0x0000200007187984 */ /* 0x000e680000000800 */
[----:B------:R-:W2:Y:S04]  /*0630*/  LDS R25, [R7+0x40] ;  /* 0x0000400007197984 */ /* 0x000ea80000000800 */
[----:B------:R-:W-:Y:S01]  /*0640*/  LDS R27, [R7+0xa0] ;  /* 0x0000a000071b7984 */ /* 0x000fe20000000800 */
[----:B0-----:R-:W-:-:S03]  /*0650*/  FFMA R29, R12, R29, R9 ;  /* 0x0000001d0c1d7223 */ /* 0x001fc60000000009 */
[----:B------:R-:W0:Y:S01]  /*0660*/  LDS R12, [R7+0x60] ;  /* 0x00006000070c7984 */ /* 0x000e220000000800 */
[----:B-1----:R-:W-:-:S03]  /*0670*/  FFMA R24, R24, R13, R29 ;  /* 0x0000000d18187223 */ /* 0x002fc6000000001d */
[----:B------:R-:W-:Y:S04]  /*0680*/  LDS R13, [R7+0x80] ;  /* 0x00008000070d7984 */ /* 0x000fe80000000800 */
[----:B------:R-:W1:Y:S01]  /*0690*/  LDS.128 R8, [R5+0x10] ;  /* 0x0000100005087984 */ /* 0x000e620000000c00 */
[----:B--2---:R-:W-:-:S03]  /*06a0*/  FFMA R25, R25, R14, R24 ;  /* 0x0000000e19197223 */ /* 0x004fc60000000018 */
[----:B------:R-:W2:Y:S04]  /*06b0*/  LDS R24, [R7+0xc0] ;  /* 0x0000c00007187984 */ /* 0x000ea80000000800 */
[----:B------:R-:W3:Y:S01]  /*06c0*/  LDS R14, [R7+0xe0] ;  /* 0x0000e000070e7984 */ /* 0x000ee20000000800 */
[----:B0-----:R-:W-:-:S04]  /*06d0*/  FFMA R15, R12, R15, R25 ;  /* 0x0000000f0c0f7223 */ /* 0x001fc80000000019 */
[----:B-1----:R-:W-:-:S04]  /*06e0*/  FFMA R8, R8, R13, R15 ;  /* 0x0000000d08087223 */ /* 0x002fc8000000000f */
[----:B------:R-:W-:-:S04]  /*06f0*/  FFMA R9, R27, R9, R8 ;  /* 0x000000091b097223 */ /* 0x000fc80000000008 */
[----:B--2---:R-:W-:-:S04]  /*0700*/  FFMA R9, R24, R10, R9 ;  /* 0x0000000a18097223 */ /* 0x004fc80000000009 */
[----:B---3--:R-:W-:Y:S01]  /*0710*/  FFMA R11, R14, R11, R9 ;  /* 0x0000000b0e0b7223 */ /* 0x008fe20000000009 */
[----:B------:R-:W-:Y:S06]  /*0720*/  BAR.SYNC.DEFER_BLOCKING 0x0 ;  /* 0x0000000000007b1d */ /* 0x000fec0000010000 */
[----:B------:R-:W-:Y:S05]  /*0730*/  BRA.U UP0, `(.L_x_2) ;  /* 0xfffffff900dc7547 */ /* 0x000fea000b83ffff */
[----:B------:R-:W-:-:S12]  /*0740*/  ULOP3.LUT UR4, UR6, 0x7ffffff0, URZ, 0xc0, !UPT ;  /* 0x7ffffff006047892 */ /* 0x000fd8000f8ec0ff */
.L_x_1:
[----:B------:R-:W-:-:S09]  /*0750*/  ULOP3.LUT UP0, URZ, UR6, 0x8, URZ, 0xc0, !UPT ;  /* 0x0000000806ff7892 */ /* 0x000fd2000f80c0ff */
[----:B------:R-:W-:Y:S05]  /*0760*/  BRA.U !UP0, `(.L_x_0) ;  /* 0x0000000108987547 */ /* 0x000fea000b800000 */
[----:B------:R-:W-:Y:S01]  /*0770*/  IADD3 R2, PT, PT, R2, UR4, RZ ;  /* 0x0000000402027c10 */ /* 0x000fe2000fffe0ff */
[----:B------:R-:W-:Y:S01]  /*0780*/  HFMA2 R21, -RZ, RZ, 0, 0 ;  /* 0x00000000ff157431 */ /* 0x000fe200000001ff */
[----:B------:R-:W-:Y:S02]  /*0790*/  IADD3 R0, PT, PT, R0, UR4, RZ ;  /* 0x0000000400007c10 */ /* 0x000fe4000fffe0ff */
[----:B------:R-:W-:Y:S02]  /*07a0*/  ISETP.GE.AND P1, PT, R2, UR7, PT ;  /* 0x0000000702007c0c */ /* 0x000fe4000bf26270 */
[----:B------:R-:W-:Y:S02]  /*07b0*/  ISETP.GE.AND P0, PT, R0, UR7, PT ;  /* 0x0000000700007c0c */ /* 0x000fe4000bf06270 */
[----:B------:R-:W-:-:S09]  /*07c0*/  MOV R25, RZ ;  /* 0x000000ff00197202 */ /* 0x000fd20000000f00 */
[----:B------:R-:W0:Y:S01]  /*07d0*/  @!P1 LDC R10, c[0x0][0x3b8] ;  /* 0x0000ee00ff0a9b82 */ /* 0x000e220000000800 */
[----:B------:R-:W-:Y:S02]  /*07e0*/  @!P1 IMAD R15, R3, UR7, R2 ;  /* 0x00000007030f9c24 */ /* 0x000fe4000f8e0202 */
[----:B------:R-:W-:-:S05]  /*07f0*/  @!P0 IMAD R3, R23, UR7, R0 ;  /* 0x0000000717038c24 */ /* 0x000fca000f8e0200 */
[----:B------:R-:W1:Y:S08]  /*0800*/  @!P0 LDC.64 R12, c[0x0][0x380] ;  /* 0x0000e000ff0c8b82 */ /* 0x000e700000000a00 */
[----:B------:R-:W2:Y:S01]  /*0810*/  @!P1 LDC.64 R8, c[0x0][0x388] ;  /* 0x0000e200ff089b82 */ /* 0x000ea20000000a00 */
[----:B0-----:R-:W-:Y:S02]  /*0820*/  @!P1 IMAD R15, R15, R10, R22 ;  /* 0x0000000a0f0f9224 */ /* 0x001fe400078e0216 */
[----:B-1----:R-:W-:-:S05]  /*0830*/  @!P0 IMAD.WIDE R2, R3, 0x4, R12 ;  /* 0x0000000403028825 */ /* 0x002fca00078e020c */
        /* <DEDUP_REMOVED lines=8> */
[----:B------:R-:W1:Y:S04]  /*08c0*/  LDS R27, [R7+0x20] ;  /* 0x00002000071b7984 */ /* 0x000e680000000800 */
[----:B------:R-:W2:Y:S04]  /*08d0*/  LDS R10, [R7+0x40] ;  /* 0x00004000070a7984 */ /* 0x000ea80000000800 */
[----:B------:R-:W3:Y:S04]  /*08e0*/  LDS R29, [R7+0x60] ;  /* 0x00006000071d7984 */ /* 0x000ee80000000800 */
[----:B------:R-:W-:Y:S04]  /*08f0*/  LDS R20, [R7+0x80] ;  /* 0x0000800007147984 */ /* 0x000fe80000000800 */
[----:B------:R-:W4:Y:S04]  /*0900*/  LDS.128 R16, [R5+0x10] ;  /* 0x0000100005107984 */ /* 0x000f280000000c00 */
[----:B------:R-:W5:Y:S04]  /*0910*/  LDS R3, [R7+0xa0] ;  /* 0x0000a00007037984 */ /* 0x000f680000000800 */
[----:B------:R-:W5:Y:S04]  /*0920*/  LDS R2, [R7+0xc0] ;  /* 0x0000c00007027984 */ /* 0x000f680000000800 */
[----:B------:R-:W5:Y:S01]  /*0930*/  LDS R9, [R7+0xe0] ;  /* 0x0000e00007097984 */ /* 0x000f620000000800 */
[----:B0-----:R-:W-:-:S04]  /*0940*/  FFMA R0, R12, R0, R11 ;  /* 0x000000000c007223 */ /* 0x001fc8000000000b */
[----:B-1----:R-:W-:-:S04]  /*0950*/  FFMA R13, R27, R13, R0 ;  /* 0x0000000d1b0d7223 */ /* 0x002fc80000000000 */
[----:B--2---:R-:W-:-:S04]  /*0960*/  FFMA R10, R10, R14, R13 ;  /* 0x0000000e0a0a7223 */ /* 0x004fc8000000000d */
[----:B---3--:R-:W-:-:S04]  /*0970*/  FFMA R15, R29, R15, R10 ;  /* 0x0000000f1d0f7223 */ /* 0x008fc8000000000a */
[----:B----4-:R-:W-:-:S04]  /*0980*/  FFMA R16, R16, R20, R15 ;  /* 0x0000001410107223 */ /* 0x010fc8000000000f */
[----:B-----5:R-:W-:-:S04]  /*0990*/  FFMA R3, R3, R17, R16 ;  /* 0x0000001103037223 */ /* 0x020fc80000000010 */
[----:B------:R-:W-:-:S04]  /*09a0*/  FFMA R2, R2, R18, R3 ;  /* 0x0000001202027223 */ /* 0x000fc80000000003 */
[----:B------:R-:W-:Y:S01]  /*09b0*/  FFMA R11, R9, R19, R2 ;  /* 0x00000013090b7223 */ /* 0x000fe20000000002 */
[----:B------:R-:W-:Y:S06]  /*09c0*/  BAR.SYNC.DEFER_BLOCKING 0x0 ;  /* 0x0000000000007b1d */ /* 0x000fec0000010000 */
.L_x_0:
[----:B------:R-:W0:Y:S01]  /*09d0*/  LDCU UR5, c[0x0][0x3b8] ;  /* 0x00007700ff0577ac */ /* 0x000e220008000800 */
[----:B------:R-:W1:Y:S01]  /*09e0*/  LDCU UR4, c[0x0][0x3b0] ;  /* 0x00007600ff0477ac */ /* 0x000e620008000800 */
[----:B0-----:R-:W-:-:S04]  /*09f0*/  ISETP.GE.AND P0, PT, R22, UR5, PT ;  /* 0x0000000516007c0c */ /* 0x001fc8000bf06270 */
[----:B-1----:R-:W-:-:S13]  /*0a00*/  ISETP.GE.OR P0, PT, R23, UR4, P0 ;  /* 0x0000000417007c0c */ /* 0x002fda0008706670 */
[----:B------:R-:W-:Y:S05]  /*0a10*/  @P0 EXIT ;  /* 0x000000000000094d */ /* 0x000fea0003800000 */
[----:B------:R-:W0:Y:S01]  /*0a20*/  LDC.64 R2, c[0x0][0x390] ;  /* 0x0000e400ff027b82 */ /* 0x000e220000000a00 */
[----:B------:R-:W1:Y:S07]  /*0a30*/  S2R R0, SR_CTAID.X ;  /* 0x0000000000007919 */ /* 0x000e6e0000002500 */
[----:B------:R-:W2:Y:S01]  /*0a40*/  LDC.64 R4, c[0x0][0x398] ;  /* 0x0000e600ff047b82 */ /* 0x000ea20000000a00 */
[----:B0-----:R-:W-:-:S06]  /*0a50*/  IMAD.WIDE.U32 R2, R23, 0x4, R2 ;  /* 0x0000000417027825 */ /* 0x001fcc00078e0002 */
[----:B------:R-:W3:Y:S01]  /*0a60*/  LDG.E R2, desc[UR8][R2.64] ;  /* 0x0000000802027981 */ /* 0x000ee2000c1e1900 */
[----:B-1----:R-:W-:-:S04]  /*0a70*/  IMAD R23, R0, UR4, R23 ;  /* 0x0000000400177c24 */ /* 0x002fc8000f8e0217 */
[----:B------:R-:W-:-:S04]  /*0a80*/  IMAD R23, R23, UR5, R22 ;  /* 0x0000000517177c24 */ /* 0x000fc8000f8e0216 */
[----:B--2---:R-:W-:-:S04]  /*0a90*/  IMAD.WIDE R4, R23, 0x4, R4 ;  /* 0x0000000417047825 */ /* 0x004fc800078e0204 */
[----:B---3--:R-:W-:-:S05]  /*0aa0*/  FADD R11, R2, R11 ;  /* 0x0000000b020b7221 */ /* 0x008fca0000000000 */
[----:B------:R-:W-:Y:S01]  /*0ab0*/  STG.E desc[UR8][R4.64], R11 ;  /* 0x0000000b04007986 */ /* 0x000fe2000c101908 */
[----:B------:R-:W-:Y:S05]  /*0ac0*/  EXIT ;  /* 0x000000000000794d */ /* 0x000fea0003800000 */
.L_x_3:
[----:B------:R-:W-:-:S00]  /*0ad0*/  BRA `(.L_x_3) ;  /* 0xfffffffc00fc7947 */ /* 0x000fc0000383ffff */
[----:B------:R-:W-:-:S00]  /*0ae0*/  NOP ;  /* 0x0000000000007918 */ /* 0x000fc00000000000 */
        /* <DEDUP_REMOVED lines=9> */
.L_x_10:


//--------------------- .text._Z12matmul_allocPfS_S_iiiiiii --------------------------
	.section	.text._Z12matmul_allocPfS_S_iiiiiii,"ax",@progbits
	.align	128
        .global         _Z12matmul_allocPfS_S_iiiiiii
        .type           _Z12matmul_allocPfS_S_iiiiiii,@function
        .size           _Z12matmul_allocPfS_S_iiiiiii,(.L_x_11 - _Z12matmul_allocPfS_S_iiiiiii)
        .other          _Z12matmul_allocPfS_S_iiiiiii,@"STO_CUDA_ENTRY STV_DEFAULT"
_Z12matmul_allocPfS_S_iiiiiii:
.text._Z12matmul_allocPfS_S_iiiiiii:
        /* <DEDUP_REMOVED lines=43> */
.L_x_6:
        /* <DEDUP_REMOVED lines=74> */
.L_x_5:
        /* <DEDUP_REMOVED lines=40> */
.L_x_4:
[----:B------:R-:W0:Y:S01]  /*09d0*/  LDCU UR5, c[0x0][0x3b0] ;  /* 0x00007600ff0577ac */ /* 0x000e220008000800 */
[----:B------:R-:W1:Y:S01]  /*09e0*/  LDCU UR4, c[0x0][0x3a8] ;  /* 0x00007500ff0477ac */ /* 0x000e620008000800 */
[----:B0-----:R-:W-:-:S04]  /*09f0*/  ISETP.GE.AND P0, PT, R22, UR5, PT ;  /* 0x0000000516007c0c */ /* 0x001fc8000bf06270 */
[----:B-1----:R-:W-:-:S13]  /*0a00*/  ISETP.GE.OR P0, PT, R23, UR4, P0 ;  /* 0x0000000417007c0c */ /* 0x002fda0008706670 */
[----:B------:R-:W-:Y:S05]  /*0a10*/  @P0 EXIT ;  /* 0x000000000000094d */ /* 0x000fea0003800000 */
[----:B------:R-:W0:Y:S01]  /*0a20*/  S2R R0, SR_CTAID.X ;  /* 0x0000000000007919 */ /* 0x000e220000002500 */
[----:B------:R-:W1:Y:S01]  /*0a30*/  LDC.64 R2, c[0x0][0x390] ;  /* 0x0000e400ff027b82 */ /* 0x000e620000000a00 */
[----:B0-----:R-:W-:-:S04]  /*0a40*/  IMAD R23, R0, UR4, R23 ;  /* 0x0000000400177c24 */ /* 0x001fc8000f8e0217 */
[----:B------:R-:W-:-:S04]  /*0a50*/  IMAD R23, R23, UR5, R22 ;  /* 0x0000000517177c24 */ /* 0x000fc8000f8e0216 */
[----:B-1----:R-:W-:-:S05]  /*0a60*/  IMAD.WIDE R2, R23, 0x4, R2 ;  /* 0x0000000417027825 */ /* 0x002fca00078e0202 */
[----:B------:R-:W-:Y:S01]  /*0a70*/  STG.E desc[UR8][R2.64], R11 ;  /* 0x0000000b02007986 */ /* 0x000fe2000c101908 */
[----:B------:R-:W-:Y:S05]  /*0a80*/  EXIT ;  /* 0x000000000000794d */ /* 0x000fea0003800000 */
.L_x_7:
        /* <DEDUP_REMOVED lines=15> */
.L_x_11:


//--------------------- .text._Z11im2col_CHW2PfS_iiiiiiiii --------------------------
	.section	.text._Z11im2col_CHW2PfS_iiiiiiiii,"ax",@progbits
	.align	128
        .global         _Z11im2col_CHW2PfS_iiiiiiiii
        .type           _Z11im2col_CHW2PfS_iiiiiiiii,@function
        .size           _Z11im2col_CHW2PfS_iiiiiiiii,(.L_x_12 - _Z11im2col_CHW2PfS_iiiiiiiii)
        .other          _Z11im2col_CHW2PfS_iiiiiiiii,@"STO_CUDA_ENTRY STV_DEFAULT"
_Z11im2col_CHW2PfS_iiiiiiiii:
.text._Z11im2col_CHW2PfS_iiiiiiiii:
[----:B------:R-:W-:Y:S08]  /*0000*/  LDC R1, c[0x0][0x37c] ;  /* 0x0000df00ff017b82 */ /* 0x000ff00000000800 */
[----:B------:R-:W0:Y:S01]  /*0010*/  LDC R0, c[0x0][0x390] ;  /* 0x0000e400ff007b82 */ /* 0x000e220000000800 */
[----:B------:R-:W1:Y:S01]  /*0020*/  S2R R8, SR_TID.X ;  /* 0x0000000000087919 */ /* 0x000e620000002100 */
[----:B------:R-:W2:Y:S01]  /*0030*/  LDCU.64 UR10, c[0x0][0x398] ;  /* 0x00007300ff0a77ac */ /* 0x000ea20008000a00 */
[----:B------:R-:W3:Y:S01]  /*0040*/  S2R R13, SR_TID.Y ;  /* 0x00000000000d7919 */ /* 0x000ee20000002200 */
[----:B------:R-:W4:Y:S04]  /*0050*/  LDCU UR5, c[0x0][0x3a0] ;  /* 0x00007400ff0577ac */ /* 0x000f280008000800 */
[----:B------:R-:W2:Y:S01]  /*0060*/  S2UR UR4, SR_CTAID.Z ;  /* 0x00000000000479c3 */ /* 0x000ea20000002700 */
[----:B------:R-:W4:Y:S07]  /*0070*/  LDCU.64 UR6, c[0x0][0x358] ;  /* 0x00006b00ff0677ac */ /* 0x000f2e0008000a00 */
[----:B------:R-:W3:Y:S01]  /*0080*/  LDC.64 R10, c[0x0][0x3a8] ;  /* 0x0000ea00ff0a7b82 */ /* 0x000ee20000000a00 */
[----:B0-----:R-:W0:Y:S01]  /*0090*/  I2F.U32.RP R4, R0 ;  /* 0x0000000000047306 */ /* 0x001e220000209000 */
[----:B------:R-:W-:-:S06]  /*00a0*/  ISETP.NE.U32.AND P2, PT, R0, RZ, PT ;  /* 0x000000ff0000720c */ /* 0x000fcc0003f45070 */
[----:B------:R-:W4:Y:S08]  /*00b0*/  S2UR UR8, SR_CTAID.Y ;  /* 0x00000000000879c3 */ /* 0x000f300000002600 */
[----:B------:R-:W4:Y:S01]  /*00c0*/  LDC R15, c[0x0][0x394] ;  /* 0x0000e500ff0f7b82 */ /* 0x000f220000000800 */
[----:B0-----:R-:W0:Y:S01]  /*00d0*/  MUFU.RCP R4, R4 ;  /* 0x0000000400047308 */ /* 0x001e220000001000 */
[----:B---3--:R-:W-:Y:S01]  /*00e0*/  IMAD R6, R13, R10, -R11 ;  /* 0x0000000a0d067224 */ /* 0x008fe200078e0a0b */
[----:B0-----:R-:W-:-:S06]  /*00f0*/  IADD3 R2, PT, PT, R4, 0xffffffe, RZ ;  /* 0x0ffffffe04027810 */ /* 0x001fcc0007ffe0ff */
[----:B------:R0:W3:Y:S02]  /*0100*/  F2I.FTZ.U32.TRUNC.NTZ R3, R2 ;  /* 0x0000000200037305 */ /* 0x0000e4000021f000 */
[----:B0-----:R-:W-:Y:S01]  /*0110*/  HFMA2 R2, -RZ, RZ, 0, 0 ;  /* 0x00000000ff027431 */ /* 0x001fe200000001ff */
[----:B---3--:R-:W-:-:S05]  /*0120*/  IADD3 R5, PT, PT, RZ, -R3, RZ ;  /* 0x80000003ff057210 */ /* 0x008fca0007ffe0ff */
[----:B------:R-:W-:-:S04]  /*0130*/  IMAD R5, R5, R0, RZ ;  /* 0x0000000005057224 */ /* 0x000fc800078e02ff */
[----:B------:R-:W-:-:S04]  /*0140*/  IMAD.HI.U32 R3, R3, R5, R2 ;  /* 0x0000000503037227 */ /* 0x000fc800078e0002 */
[----:B-1----:R-:W-:Y:S02]  /*0150*/  IMAD R2, R8, R10, -R11 ;  /* 0x0000000a08027224 */ /* 0x002fe400078e0a0b */
[----:B--2---:R-:W-:Y:S01]  /*0160*/  IMAD.HI.U32 R5, R3, UR4, RZ ;  /* 0x0000000403057c27 */ /* 0x004fe2000f8e00ff */
[----:B------:R-:W4:Y:S04]  /*0170*/  S2R R10, SR_CTAID.X ;  /* 0x00000000000a7919 */ /* 0x000f280000002500 */
[----:B------:R-:W-:-:S05]  /*0180*/  IADD3 R3, PT, PT, -R5, RZ, RZ ;  /* 0x000000ff05037210 */ /* 0x000fca0007ffe1ff */
[----:B------:R-:W-:-:S05]  /*0190*/  IMAD R3, R0, R3, UR4 ;  /* 0x0000000400037e24 */ /* 0x000fca000f8e0203 */
[----:B------:R-:W-:-:S13]  /*01a0*/  ISETP.GE.U32.AND P0, PT, R3, R0, PT ;  /* 0x000000000300720c */ /* 0x000fda0003f06070 */
[-C--:B------:R-:W-:Y:S02]  /*01b0*/  @P0 IADD3 R3, PT, PT, R3, -R0.reuse, RZ ;  /* 0x8000000003030210 */ /* 0x080fe40007ffe0ff */
[----:B------:R-:W-:Y:S02]  /*01c0*/  @P0 IADD3 R5, PT, PT, R5, 0x1, RZ ;  /* 0x0000000105050810 */ /* 0x000fe40007ffe0ff */
[----:B------:R-:W-:-:S13]  /*01d0*/  ISETP.GE.U32.AND P1, PT, R3, R0, PT ;  /* 0x000000000300720c */ /* 0x000fda0003f26070 */
[----:B------:R-:W-:Y:S02]  /*01e0*/  @P1 IADD3 R5, PT, PT, R5, 0x1, RZ ;  /* 0x0000000105051810 */ /* 0x000fe40007ffe0ff */
[----:B------:R-:W-:-:S04]  /*01f0*/  @!P2 LOP3.LUT R5, RZ, R0, RZ, 0x33, !PT ;  /* 0x00000000ff05a212 */ /* 0x000fc800078e33ff */
[C---:B------:R-:W-:Y:S02]  /*0200*/  IADD3 R7, PT, PT, -R5.reuse, RZ, RZ ;  /* 0x000000ff05077210 */ /* 0x040fe40007ffe1ff */
[----:B------:R-:W-:-:S03]  /*0210*/  IADD3 R4, PT, PT, R5, R2, RZ ;  /* 0x0000000205047210 */ /* 0x000fc60007ffe0ff */
[----:B------:R-:W-:Y:S01]  /*0220*/  IMAD R7, R0, R7, UR4 ;  /* 0x0000000400077e24 */ /* 0x000fe2000f8e0207 */
[C---:B------:R-:W-:Y:S01]  /*0230*/  ISETP.GE.AND P0, PT, R4.reuse, UR10, PT ;  /* 0x0000000a04007c0c */ /* 0x040fe2000bf06270 */
[----:B------:R-:W0:Y:S03]  /*0240*/  LDCU UR4, c[0x0][0x3a4] ;  /* 0x00007480ff0477ac */ /* 0x000e260008000800 */
[----:B------:R-:W-:Y:S02]  /*0250*/  IADD3 R6, PT, PT, R7, R6, RZ ;  /* 0x0000000607067210 */ /* 0x000fe40007ffe0ff */
[----:B------:R-:W-:Y:S02]  /*0260*/  ISETP.GT.AND P0, PT, R4, -0x1, !P0 ;  /* 0xffffffff0400780c */ /* 0x000fe40004704270 */
[----:B------:R-:W-:-:S04]  /*0270*/  ISETP.GE.AND P1, PT, R6, UR11, PT ;  /* 0x0000000b06007c0c */ /* 0x000fc8000bf26270 */
[----:B------:R-:W-:-:S04]  /*0280*/  ISETP.GT.AND P1, PT, R6, -0x1, !P1 ;  /* 0xffffffff0600780c */ /* 0x000fc80004f24270 */
[----:B------:R-:W-:-:S13]  /*0290*/  PLOP3.LUT P0, PT, P0, P1, PT, 0x80, 0x8 ;  /* 0x000000000008781c */ /* 0x000fda0000703070 */
[----:B------:R-:W1:Y:S01]  /*02a0*/  @P0 LDC.64 R2, c[0x0][0x380] ;  /* 0x0000e000ff020b82 */ /* 0x000e620000000a00 */
[----:B----4-:R-:W-:-:S04]  /*02b0*/  @P0 IMAD R9, R10, R15, UR8 ;  /* 0x000000080a090e24 */ /* 0x010fc8000f8e020f */
[----:B------:R-:W-:-:S04]  /*02c0*/  @P0 IMAD R9, R9, UR10, R4 ;  /* 0x0000000a09090c24 */ /* 0x000fc8000f8e0204 */
[----:B------:R-:W-:Y:S01]  /*02d0*/  @P0 IMAD R11, R9, UR11, R6 ;  /* 0x0000000b090b0c24 */ /* 0x000fe2000f8e0206 */
[----:B------:R-:W-:Y:S01]  /*02e0*/  MOV R9, RZ ;  /* 0x000000ff00097202 */ /* 0x000fe20000000f00 */
[----:B0-----:R-:W-:Y:S01]  /*02f0*/  IMAD R4, R8, UR4, R13 ;  /* 0x0000000408047c24 */ /* 0x001fe2000f8e020d */
[----:B------:R-:W-:Y:S01]  /*0300*/  UIMAD UR4, UR4, UR5, URZ ;  /* 0x00000005040472a4 */ /* 0x000fe2000f8e02ff */
[C---:B------:R-:W-:Y:S02]  /*0310*/  IMAD R5, R0.reuse, UR8, R5 ;  /* 0x0000000800057c24 */ /* 0x040fe4000f8e0205 */
[-C--:B------:R-:W-:Y:S02]  /*0320*/  IMAD R6, R0, R0.reuse, RZ ;  /* 0x0000000000067224 */ /* 0x080fe400078e02ff */
[----:B------:R-:W-:Y:S02]  /*0330*/  IMAD R5, R5, R0, R7 ;  /* 0x0000000005057224 */ /* 0x000fe400078e0207 */
[----:B------:R-:W-:-:S02]  /*0340*/  IMAD R6, R6, R15, RZ ;  /* 0x0000000f06067224 */ /* 0x000fc400078e02ff */
[----:B-1----:R-:W-:-:S05]  /*0350*/  @P0 IMAD.WIDE.U32 R2, R11, 0x4, R2 ;  /* 0x000000040b020825 */ /* 0x002fca00078e0002 */
[----:B------:R0:W5:Y:S01]  /*0360*/  @P0 LDG.E R9, desc[UR6][R2.64] ;  /* 0x0000000602090981 */ /* 0x000162000c1e1900 */
[----:B------:R-:W-:-:S04]  /*0370*/  ISETP.GE.AND P0, PT, R4, UR4, PT ;  /* 0x0000000404007c0c */ /* 0x000fc8000bf06270 */
[----:B------:R-:W-:Y:S01]  /*0380*/  ISETP.GE.OR P0, PT, R5, R6, P0 ;  /* 0x000000060500720c */ /* 0x000fe20000706670 */
[----:B------:R-:W-:-:S04]  /*0390*/  IMAD R5, R6, R10, R5 ;  /* 0x0000000a06057224 */ /* 0x000fc800078e0205 */
[----:B------:R-:W-:-:S08]  /*03a0*/  IMAD R5, R5, UR4, R4 ;  /* 0x0000000405057c24 */ /* 0x000fd0000f8e0204 */
[----:B0-----:R-:W-:Y:S05]  /*03b0*/  @P0 EXIT ;  /* 0x000000000000094d */ /* 0x001fea0003800000 */
[----:B------:R-:W0:Y:S02]  /*03c0*/  LDC.64 R2, c[0x0][0x388] ;  /* 0x0000e200ff027b82 */ /* 0x000e240000000a00 */
[----:B0-----:R-:W-:-:S05]  /*03d0*/  IMAD.WIDE R2, R5, 0x4, R2 ;  /* 0x0000000405027825 */ /* 0x001fca00078e0202 */
[----:B-----5:R-:W-:Y:S01]  /*03e0*/  STG.E desc[UR6][R2.64], R9 ;  /* 0x0000000902007986 */ /* 0x020fe2000c101906 */
[----:B------:R-:W-:Y:S05]  /*03f0*/  EXIT ;  /* 0x000000000000794d */ /* 0x000fea0003800000 */
.L_x_8:
        /* <DEDUP_REMOVED lines=16> */
.L_x_12:


//--------------------- .text._Z10im2col_CHWPfS_iiiiiiiii --------------------------
	.section	.text._Z10im2col_CHWPfS_iiiiiiiii,"ax",@progbits
	.align	128
        .global         _Z10im2col_CHWPfS_iiiiiiiii
        .type           _Z10im2col_CHWPfS_iiiiiiiii,@function
        .size           _Z10im2col_CHWPfS_iiiiiiiii,(.L_x_13 - _Z10im2col_CHWPfS_iiiiiiiii)
        .other          _Z10im2col_CHWPfS_iiiiiiiii,@"STO_CUDA_ENTRY STV_DEFAULT"
_Z10im2col_CHWPfS_iiiiiiiii:
.text._Z10im2col_CHWPfS_iiiiiiiii:
[----:B------:R-:W-:Y:S08]  /*0000*/  LDC R1, c[0x0][0x37c] ;  /* 0x0000df00ff017b82 */ /* 0x000ff00000000800 */
[----:B------:R-:W0:Y:S01]  /*0010*/  LDC.64 R2, c[0x0][0x390] ;  /* 0x0000e400ff027b82 */ /* 0x000e220000000a00 */
[----:B------:R-:W1:Y:S01]  /*0020*/  S2R R11, SR_CTAID.Z ;  /* 0x00000000000b7919 */ /* 0x000e620000002700 */
[----:B------:R-:W2:Y:S01]  /*0030*/  LDCU UR5, c[0x0][0x3a4] ;  /* 0x00007480ff0577ac */ /* 0x000ea20008000800 */
[----:B------:R-:W3:Y:S01]  /*0040*/  S2R R15, SR_TID.X ;  /* 0x00000000000f7919 */ /* 0x000ee20000002100 */
[----:B------:R-:W4:Y:S04]  /*0050*/  LDCU.64 UR6, c[0x0][0x358] ;  /* 0x00006b00ff0677ac */ /* 0x000f280008000a00 */
[----:B------:R-:W2:Y:S01]  /*0060*/  S2UR UR4, SR_CTAID.Y ;  /* 0x00000000000479c3 */ /* 0x000ea20000002600 */
[----:B------:R-:W4:Y:S07]  /*0070*/  S2R R14, SR_CTAID.X ;  /* 0x00000000000e7919 */ /* 0x000f2e0000002500 */
[----:B------:R-:W3:Y:S01]  /*0080*/  LDC.64 R12, c[0x0][0x3a8] ;  /* 0x0000ea00ff0c7b82 */ /* 0x000ee20000000a00 */
[----:B0-----:R-:W0:Y:S01]  /*0090*/  I2F.U32.RP R8, R2 ;  /* 0x0000000200087306 */ /* 0x001e220000209000 */
[----:B------:R-:W-:-:S02]  /*00a0*/  ISETP.NE.U32.AND P5, PT, R2, RZ, PT ;  /* 0x000000ff0200720c */ /* 0x000fc40003fa5070 */
[----:B------:R-:W-:-:S05]  /*00b0*/  ISETP.NE.U32.AND P2, PT, R3, RZ, PT ;  /* 0x000000ff0300720c */ /* 0x000fca0003f45070 */
[----:B------:R-:W2:Y:S08]  /*00c0*/  I2F.U32.RP R0, R3 ;  /* 0x0000000300007306 */ /* 0x000eb00000209000 */
[----:B0-----:R-:W0:Y:S08]  /*00d0*/  MUFU.RCP R8, R8 ;  /* 0x0000000800087308 */ /* 0x001e300000001000 */
[----:B--2---:R-:W2:Y:S01]  /*00e0*/  MUFU.RCP R0, R0 ;  /* 0x0000000000007308 */ /* 0x004ea20000001000 */
[----:B0-----:R-:W-:-:S07]  /*00f0*/  IADD3 R6, PT, PT, R8, 0xffffffe, RZ ;  /* 0x0ffffffe08067810 */ /* 0x001fce0007ffe0ff */
[----:B------:R0:W1:Y:S01]  /*0100*/  F2I.FTZ.U32.TRUNC.NTZ R7, R6 ;  /* 0x0000000600077305 */ /* 0x000062000021f000 */
[----:B--2---:R-:W-:-:S07]  /*0110*/  IADD3 R4, PT, PT, R0, 0xffffffe, RZ ;  /* 0x0ffffffe00047810 */ /* 0x004fce0007ffe0ff */
[----:B------:R2:W4:Y:S01]  /*0120*/  F2I.FTZ.U32.TRUNC.NTZ R5, R4 ;  /* 0x0000000400057305 */ /* 0x000522000021f000 */
[----:B0-----:R-:W-:Y:S02]  /*0130*/  HFMA2 R6, -RZ, RZ, 0, 0 ;  /* 0x00000000ff067431 */ /* 0x001fe400000001ff */
[----:B-1----:R-:W-:Y:S02]  /*0140*/  IMAD.MOV R9, RZ, RZ, -R7 ;  /* 0x000000ffff097224 */ /* 0x002fe400078e0a07 */
[----:B--2---:R-:W-:Y:S02]  /*0150*/  IMAD.MOV.U32 R4, RZ, RZ, RZ ;  /* 0x000000ffff047224 */ /* 0x004fe400078e00ff */
[----:B------:R-:W-:Y:S01]  /*0160*/  IMAD R9, R9, R2, RZ ;  /* 0x0000000209097224 */ /* 0x000fe200078e02ff */
[----:B----4-:R-:W-:-:S03]  /*0170*/  IADD3 R8, PT, PT, RZ, -R5, RZ ;  /* 0x80000005ff087210 */ /* 0x010fc60007ffe0ff */
[----:B------:R-:W-:-:S04]  /*0180*/  IMAD.HI.U32 R6, R7, R9, R6 ;  /* 0x0000000907067227 */ /* 0x000fc800078e0006 */
[----:B------:R-:W-:Y:S02]  /*0190*/  IMAD R7, R8, R3, RZ ;  /* 0x0000000308077224 */ /* 0x000fe400078e02ff */
[----:B------:R-:W-:-:S04]  /*01a0*/  IMAD.HI.U32 R9, R6, R11, RZ ;  /* 0x0000000b06097227 */ /* 0x000fc800078e00ff */
[----:B------:R-:W-:Y:S01]  /*01b0*/  IMAD.HI.U32 R0, R5, R7, R4 ;  /* 0x0000000705007227 */ /* 0x000fe200078e0004 */
[----:B------:R-:W-:-:S03]  /*01c0*/  IADD3 R5, PT, PT, -R9, RZ, RZ ;  /* 0x000000ff09057210 */ /* 0x000fc60007ffe1ff */
[----:B---3--:R-:W-:Y:S02]  /*01d0*/  IMAD R8, R15, R12, -R13 ;  /* 0x0000000c0f087224 */ /* 0x008fe400078e0a0d */
[----:B------:R-:W-:-:S04]  /*01e0*/  IMAD.HI.U32 R0, R0, UR4, RZ ;  /* 0x0000000400007c27 */ /* 0x000fc8000f8e00ff */
[----:B------:R-:W-:Y:S01]  /*01f0*/  IMAD R5, R2, R5, R11 ;  /* 0x0000000502057224 */ /* 0x000fe200078e020b */
[----:B------:R-:W-:-:S04]  /*0200*/  IADD3 R4, PT, PT, -R0, RZ, RZ ;  /* 0x000000ff00047210 */ /* 0x000fc80007ffe1ff */
[----:B------:R-:W-:Y:S01]  /*0210*/  ISETP.GE.U32.AND P3, PT, R5, R2, PT ;  /* 0x000000020500720c */ /* 0x000fe20003f66070 */
[----:B------:R-:W-:-:S05]  /*0220*/  IMAD R4, R3, R4, UR4 ;  /* 0x0000000403047e24 */ /* 0x000fca000f8e0204 */
[----:B------:R-:W-:-:S07]  /*0230*/  ISETP.GE.U32.AND P0, PT, R4, R3, PT ;  /* 0x000000030400720c */ /* 0x000fce0003f06070 */
[----:B------:R-:W-:Y:S01]  /*0240*/  @P3 IMAD.IADD R5, R5, 0x1, -R2 ;  /* 0x0000000105053824 */ /* 0x000fe200078e0a02 */
[----:B------:R-:W-:-:S04]  /*0250*/  @P3 IADD3 R9, PT, PT, R9, 0x1, RZ ;  /* 0x0000000109093810 */ /* 0x000fc80007ffe0ff */
[-C--:B------:R-:W-:Y:S02]  /*0260*/  ISETP.GE.U32.AND P4, PT, R5, R2.reuse, PT ;  /* 0x000000020500720c */ /* 0x080fe40003f86070 */
[-C--:B------:R-:W-:Y:S02]  /*0270*/  @P0 IADD3 R4, PT, PT, R4, -R3.reuse, RZ ;  /* 0x8000000304040210 */ /* 0x080fe40007ffe0ff */
[----:B------:R-:W-:Y:S02]  /*0280*/  @P0 IADD3 R0, PT, PT, R0, 0x1, RZ ;  /* 0x0000000100000810 */ /* 0x000fe40007ffe0ff */
[----:B------:R-:W-:Y:S02]  /*0290*/  ISETP.GE.U32.AND P1, PT, R4, R3, PT ;  /* 0x000000030400720c */ /* 0x000fe40003f26070 */
[----:B------:R-:W0:Y:S05]  /*02a0*/  LDC.64 R4, c[0x0][0x398] ;  /* 0x0000e600ff047b82 */ /* 0x000e2a0000000a00 */
[----:B------:R-:W-:Y:S01]  /*02b0*/  @P4 VIADD R9, R9, 0x1 ;  /* 0x0000000109094836 */ /* 0x000fe20000000000 */
[----:B------:R-:W-:-:S04]  /*02c0*/  @!P5 LOP3.LUT R9, RZ, R2, RZ, 0x33, !PT ;  /* 0x00000002ff09d212 */ /* 0x000fc800078e33ff */
[----:B------:R-:W-:Y:S02]  /*02d0*/  IADD3 R6, PT, PT, -R9, RZ, RZ ;  /* 0x000000ff09067210 */ /* 0x000fe40007ffe1ff */
[----:B------:R-:W-:Y:S02]  /*02e0*/  @P1 IADD3 R0, PT, PT, R0, 0x1, RZ ;  /* 0x0000000100001810 */ /* 0x000fe40007ffe0ff */
[----:B------:R-:W-:Y:S01]  /*02f0*/  @!P2 LOP3.LUT R0, RZ, R3, RZ, 0x33, !PT ;  /* 0x00000003ff00a212 */ /* 0x000fe200078e33ff */
[----:B------:R-:W-:-:S04]  /*0300*/  IMAD R11, R2, R6, R11 ;  /* 0x00000006020b7224 */ /* 0x000fc800078e020b */
[C---:B------:R-:W-:Y:S01]  /*0310*/  IMAD R6, R0.reuse, R12, -R13 ;  /* 0x0000000c00067224 */ /* 0x040fe200078e0a0d */
[----:B------:R-:W-:Y:S02]  /*0320*/  IADD3 R10, PT, PT, R11, R8, RZ ;  /* 0x000000080b0a7210 */ /* 0x000fe40007ffe0ff */
[----:B------:R-:W-:Y:S01]  /*0330*/  IADD3 R8, PT, PT, -R0, RZ, RZ ;  /* 0x000000ff00087210 */ /* 0x000fe20007ffe1ff */
[----:B------:R-:W-:Y:S01]  /*0340*/  IMAD.IADD R13, R9, 0x1, R6 ;  /* 0x00000001090d7824 */ /* 0x000fe200078e0206 */
[----:B0-----:R-:W-:-:S03]  /*0350*/  ISETP.GE.AND P1, PT, R10, R5, PT ;  /* 0x000000050a00720c */ /* 0x001fc60003f26270 */
[----:B------:R-:W-:Y:S01]  /*0360*/  IMAD R8, R3, R8, UR4 ;  /* 0x0000000403087e24 */ /* 0x000fe2000f8e0208 */
[C---:B------:R-:W-:Y:S01]  /*0370*/  ISETP.GE.AND P0, PT, R13.reuse, R4, PT ;  /* 0x000000040d00720c */ /* 0x040fe20003f06270 */
[----:B------:R-:W0:Y:S01]  /*0380*/  LDCU UR4, c[0x0][0x3a0] ;  /* 0x00007400ff0477ac */ /* 0x000e220008000800 */
[----:B------:R-:W-:Y:S02]  /*0390*/  ISETP.GT.AND P1, PT, R10, -0x1, !P1 ;  /* 0xffffffff0a00780c */ /* 0x000fe40004f24270 */
[----:B------:R-:W-:-:S04]  /*03a0*/  ISETP.GT.AND P0, PT, R13, -0x1, !P0 ;  /* 0xffffffff0d00780c */ /* 0x000fc80004704270 */
[----:B------:R-:W-:-:S13]  /*03b0*/  PLOP3.LUT P0, PT, P0, P1, PT, 0x80, 0x8 ;  /* 0x000000000008781c */ /* 0x000fda0000703070 */
[----:B------:R-:W1:Y:S01]  /*03c0*/  @P0 LDC.64 R6, c[0x0][0x380] ;  /* 0x0000e000ff060b82 */ /* 0x000e620000000a00 */
[----:B------:R-:W-:-:S04]  /*03d0*/  @P0 IMAD R12, R14, R3, R8 ;  /* 0x000000030e0c0224 */ /* 0x000fc800078e0208 */
[----:B------:R-:W-:-:S04]  /*03e0*/  @P0 IMAD R12, R12, R4, R13 ;  /* 0x000000040c0c0224 */ /* 0x000fc800078e020d */
[----:B------:R-:W-:Y:S01]  /*03f0*/  @P0 IMAD R13, R12, R5, R10 ;  /* 0x000000050c0d0224 */ /* 0x000fe200078e020a */
[----:B------:R-:W-:Y:S01]  /*0400*/  MOV R5, RZ ;  /* 0x000000ff00057202 */ /* 0x000fe20000000f00 */
[----:B0-----:R-:W-:Y:S02]  /*0410*/  UIMAD UR4, UR5, UR4, URZ ;  /* 0x00000004050472a4 */ /* 0x001fe4000f8e02ff */
[----:B------:R-:W-:Y:S02]  /*0420*/  IMAD R0, R0, UR5, R15 ;  /* 0x0000000500007c24 */ /* 0x000fe4000f8e020f */
[-C--:B------:R-:W-:Y:S02]  /*0430*/  IMAD R4, R2, R2.reuse, RZ ;  /* 0x0000000202047224 */ /* 0x080fe400078e02ff */
[----:B------:R-:W-:Y:S02]  /*0440*/  IMAD R8, R8, R2, R9 ;  /* 0x0000000208087224 */ /* 0x000fe400078e0209 */
[----:B------:R-:W-:-:S02]  /*0450*/  IMAD R3, R4, R3, RZ ;  /* 0x0000000304037224 */ /* 0x000fc400078e02ff */
[----:B-1----:R-:W-:-:S04]  /*0460*/  @P0 IMAD.WIDE.U32 R6, R13, 0x4, R6 ;  /* 0x000000040d060825 */ /* 0x002fc800078e0006 */
[----:B------:R-:W-:Y:S01]  /*0470*/  IMAD R8, R8, R2, R11 ;  /* 0x0000000208087224 */ /* 0x000fe200078e020b */
[----:B------:R0:W5:Y:S01]  /*0480*/  @P0 LDG.E R5, desc[UR6][R6.64] ;  /* 0x0000000606050981 */ /* 0x000162000c1e1900 */
[----:B------:R-:W-:-:S04]  /*0490*/  ISETP.GE.AND P0, PT, R0, UR4, PT ;  /* 0x0000000400007c0c */ /* 0x000fc8000bf06270 */
[----:B------:R-:W-:Y:S01]  /*04a0*/  ISETP.GE.OR P0, PT, R8, R3, P0 ;  /* 0x000000030800720c */ /* 0x000fe20000706670 */
[----:B------:R-:W-:-:S04]  /*04b0*/  IMAD R3, R3, R14, R8 ;  /* 0x0000000e03037224 */ /* 0x000fc800078e0208 */
[----:B0-----:R-:W-:-:S08]  /*04c0*/  IMAD R7, R3, UR4, R0 ;  /* 0x0000000403077c24 */ /* 0x001fd0000f8e0200 */
[----:B------:R-:W-:Y:S05]  /*04d0*/  @P0 EXIT ;  /* 0x000000000000094d */ /* 0x000fea0003800000 */
[----:B------:R-:W0:Y:S02]  /*04e0*/  LDC.64 R2, c[0x0][0x388] ;  /* 0x0000e200ff027b82 */ /* 0x000e240000000a00 */
[----:B0-----:R-:W-:-:S05]  /*04f0*/  IMAD.WIDE R2, R7, 0x4, R2 ;  /* 0x0000000407027825 */ /* 0x001fca00078e0202 */
[----:B-----5:R-:W-:Y:S01]  /*0500*/  STG.E desc[UR6][R2.64], R5 ;  /* 0x0000000502007986 */ /* 0x020fe2000c101906 */
[----:B------:R-:W-:Y:S05]  /*0510*/  EXIT ;  /* 0x000000000000794d */ /* 0x000fea0003800000 */
.L_x_9:
        /* <DEDUP_REMOVED lines=14> */
.L_x_13:


//--------------------- .nv.shared._Z17matmul_alloc_biasPfS_S_S_iiiiiii --------------------------
	.section	.nv.shared._Z17matmul_alloc_biasPfS_S_S_iiiiiii,"aw",@nobits
	.sectionflags	@""
	.align	4
.nv.shared._Z17matmul_alloc_biasPfS_S_S_iiiiiii:
	.zero		1536


//--------------------- .nv.shared.reserved.0     --------------------------
	.section	.nv.shared.reserved.0,"aw",@nobits
	.weak		__nv_reservedSMEM_offset_0_alias
	.size		__nv_reservedSMEM_offset_0_alias, 0, 64
	.other		__nv_reservedSMEM_offset_0_alias,@"STO_CUDA_RESERVED_SHARED STV_DEFAULT"
__nv_reservedSMEM_offset_0_alias:
	.zero		0
	.zero		64


//--------------------- .nv.shared._Z12matmul_allocPfS_S_iiiiiii --------------------------
	.section	.nv.shared._Z12matmul_allocPfS_S_iiiiiii,"aw",@nobits
	.sectionflags	@""
	.align	4
.nv.shared._Z12matmul_allocPfS_S_iiiiiii:
	.zero		1536


//--------------------- .nv.constant0._Z17matmul_alloc_biasPfS_S_S_iiiiiii --------------------------
	.section	.nv.constant0._Z17matmul_alloc_biasPfS_S_S_iiiiiii,"a",@progbits
	.sectionflags	@""
	.align	4
.nv.constant0._Z17matmul_alloc_biasPfS_S_S_iiiiiii:
	.zero		956


//--------------------- .nv.constant0._Z12matmul_allocPfS_S_iiiiiii --------------------------
	.section	.nv.constant0._Z12matmul_allocPfS_S_iiiiiii,"a",@progbits
	.sectionflags	@""
	.align	4
.nv.constant0._Z12matmul_allocPfS_S_iiiiiii:
	.zero		948


//--------------------- .nv.constant0._Z11im2col_CHW2PfS_iiiiiiiii --------------------------
	.section	.nv.constant0._Z11im2col_CHW2PfS_iiiiiiiii,"a",@progbits
	.sectionflags	@""
	.align	4
.nv.constant0._Z11im2col_CHW2PfS_iiiiiiiii:
	.zero		948


//--------------------- .nv.constant0._Z10im2col_CHWPfS_iiiiiiiii --------------------------
	.section	.nv.constant0._Z10im2col_CHWPfS_iiiiiiiii,"a",@progbits
	.sectionflags	@""
	.align	4
.nv.constant0._Z10im2col_CHWPfS_iiiiiiiii:
	.zero		948


//--------------------- SYMBOLS --------------------------

	.type		.nv.reservedSmem.offset0,@object
	.size		.nv.reservedSmem.offset0,0x4
	.type		.nv.reservedSmem.cap,@object
	.size		.nv.reservedSmem.cap,0x4
